	.headerflags	@"EF_CUDA_TEXMODE_UNIFIED EF_CUDA_64BIT_ADDRESS EF_CUDA_SM89 EF_CUDA_VIRTUAL_SM(EF_CUDA_SM89)"
	.elftype	@"ET_EXEC"


//--------------------- .nv.info                  --------------------------
	.section	.nv.info,"",@"SHT_CUDA_INFO"
	.align	4


	//----- nvinfo : EIATTR_REGCOUNT
	.align		4
        /*0000*/ 	.byte	0x04, 0x2f
        /*0002*/ 	.short	(.L_2 - .L_1)
	.align		4
.L_1:
        /*0004*/ 	.word	index@(triton__0d1d2d3d4d5d6d7d8910de11)
        /*0008*/ 	.word	0x00000042


	//----- nvinfo : EIATTR_MAX_STACK_SIZE
	.align		4
.L_2:
        /*000c*/ 	.byte	0x04, 0x23
        /*000e*/ 	.short	(.L_4 - .L_3)
	.align		4
.L_3:
        /*0010*/ 	.word	index@(triton__0d1d2d3d4d5d6d7d8910de11)
        /*0014*/ 	.word	0x00000000


	//----- nvinfo : EIATTR_MIN_STACK_SIZE
	.align		4
.L_4:
        /*0018*/ 	.byte	0x04, 0x12
        /*001a*/ 	.short	(.L_6 - .L_5)
	.align		4
.L_5:
        /*001c*/ 	.word	index@(triton__0d1d2d3d4d5d6d7d8910de11)
        /*0020*/ 	.word	0x00000000


	//----- nvinfo : EIATTR_FRAME_SIZE
	.align		4
.L_6:
        /*0024*/ 	.byte	0x04, 0x11
        /*0026*/ 	.short	(.L_8 - .L_7)
	.align		4
.L_7:
        /*0028*/ 	.word	index@(triton__0d1d2d3d4d5d6d7d8910de11)
        /*002c*/ 	.word	0x00000000
.L_8:


//--------------------- .nv.info.triton__0d1d2d3d4d5d6d7d8910de11 --------------------------
	.section	.nv.info.triton__0d1d2d3d4d5d6d7d8910de11,"",@"SHT_CUDA_INFO"
	.align	4


	//----- nvinfo : EIATTR_CUDA_API_VERSION
	.align		4
        /*0000*/ 	.byte	0x04, 0x37
        /*0002*/ 	.short	(.L_10 - .L_9)
.L_9:
        /*0004*/ 	.word	0x0000007b


	//----- nvinfo : EIATTR_PARAM_CBANK
	.align		4
.L_10:
        /*0008*/ 	.byte	0x04, 0x0a
        /*000a*/ 	.short	(.L_12 - .L_11)
	.align		4
.L_11:
        /*000c*/ 	.word	index@(.nv.constant0.triton__0d1d2d3d4d5d6d7d8910de11)
        /*0010*/ 	.short	0x0160
        /*0012*/ 	.short	0x0050


	//----- nvinfo : EIATTR_CBANK_PARAM_SIZE
	.align		4
.L_12:
        /*0014*/ 	.byte	0x03, 0x19
        /*0016*/ 	.short	0x0050


	//----- nvinfo : EIATTR_KPARAM_INFO
	.align		4
        /*0018*/ 	.byte	0x04, 0x17
        /*001a*/ 	.short	(.L_14 - .L_13)
.L_13:
        /*001c*/ 	.word	0x00000000
        /*0020*/ 	.short	0x000b
        /*0022*/ 	.short	0x004c
        /*0024*/ 	.byte	0x00, 0xf0, 0x11, 0x00


	//----- nvinfo : EIATTR_KPARAM_INFO
	.align		4
.L_14:
        /*0028*/ 	.byte	0x04, 0x17
        /*002a*/ 	.short	(.L_16 - .L_15)
.L_15:
        /*002c*/ 	.word	0x00000000
        /*0030*/ 	.short	0x000a
        /*0032*/ 	.short	0x0048
        /*0034*/ 	.byte	0x00, 0xf0, 0x11, 0x00


	//----- nvinfo : EIATTR_KPARAM_INFO
	.align		4
.L_16:
        /*0038*/ 	.byte	0x04, 0x17
        /*003a*/ 	.short	(.L_18 - .L_17)
.L_17:
        /*003c*/ 	.word	0x00000000
        /*0040*/ 	.short	0x0009
        /*0042*/ 	.short	0x0044
        /*0044*/ 	.byte	0x00, 0xf0, 0x11, 0x00


	//----- nvinfo : EIATTR_KPARAM_INFO
	.align		4
.L_18:
        /*0048*/ 	.byte	0x04, 0x17
        /*004a*/ 	.short	(.L_20 - .L_19)
.L_19:
        /*004c*/ 	.word	0x00000000
        /*0050*/ 	.short	0x0008
        /*0052*/ 	.short	0x0040
        /*0054*/ 	.byte	0x00, 0xf0, 0x11, 0x00


	//----- nvinfo : EIATTR_KPARAM_INFO
	.align		4
.L_20:
        /*0058*/ 	.byte	0x04, 0x17
        /*005a*/ 	.short	(.L_22 - .L_21)
.L_21:
        /*005c*/ 	.word	0x00000000
        /*0060*/ 	.short	0x0007
        /*0062*/ 	.short	0x0038
        /*0064*/ 	.byte	0x00, 0xf0, 0x21, 0x00


	//----- nvinfo : EIATTR_KPARAM_INFO
	.align		4
.L_22:
        /*0068*/ 	.byte	0x04, 0x17
        /*006a*/ 	.short	(.L_24 - .L_23)
.L_23:
        /*006c*/ 	.word	0x00000000
        /*0070*/ 	.short	0x0006
        /*0072*/ 	.short	0x0030
        /*0074*/ 	.byte	0x00, 0xf0, 0x21, 0x00


	//----- nvinfo : EIATTR_KPARAM_INFO
	.align		4
.L_24:
        /*0078*/ 	.byte	0x04, 0x17
        /*007a*/ 	.short	(.L_26 - .L_25)
.L_25:
        /*007c*/ 	.word	0x00000000
        /*0080*/ 	.short	0x0005
        /*0082*/ 	.short	0x0028
        /*0084*/ 	.byte	0x00, 0xf0, 0x21, 0x00


	//----- nvinfo : EIATTR_KPARAM_INFO
	.align		4
.L_26:
        /*0088*/ 	.byte	0x04, 0x17
        /*008a*/ 	.short	(.L_28 - .L_27)
.L_27:
        /*008c*/ 	.word	0x00000000
        /*0090*/ 	.short	0x0004
        /*0092*/ 	.short	0x0020
        /*0094*/ 	.byte	0x00, 0xf0, 0x21, 0x00


	//----- nvinfo : EIATTR_KPARAM_INFO
	.align		4
.L_28:
        /*0098*/ 	.byte	0x04, 0x17
        /*009a*/ 	.short	(.L_30 - .L_29)
.L_29:
        /*009c*/ 	.word	0x00000000
        /*00a0*/ 	.short	0x0003
        /*00a2*/ 	.short	0x0018
        /*00a4*/ 	.byte	0x00, 0xf0, 0x21, 0x00


	//----- nvinfo : EIATTR_KPARAM_INFO
	.align		4
.L_30:
        /*00a8*/ 	.byte	0x04, 0x17
        /*00aa*/ 	.short	(.L_32 - .L_31)
.L_31:
        /*00ac*/ 	.word	0x00000000
        /*00b0*/ 	.short	0x0002
        /*00b2*/ 	.short	0x0010
        /*00b4*/ 	.byte	0x00, 0xf0, 0x21, 0x00


	//----- nvinfo : EIATTR_KPARAM_INFO
	.align		4
.L_32:
        /*00b8*/ 	.byte	0x04, 0x17
        /*00ba*/ 	.short	(.L_34 - .L_33)
.L_33:
        /*00bc*/ 	.word	0x00000000
        /*00c0*/ 	.short	0x0001
        /*00c2*/ 	.short	0x0008
        /*00c4*/ 	.byte	0x00, 0xf0, 0x21, 0x00


	//----- nvinfo : EIATTR_KPARAM_INFO
	.align		4
.L_34:
        /*00c8*/ 	.byte	0x04, 0x17
        /*00ca*/ 	.short	(.L_36 - .L_35)
.L_35:
        /*00cc*/ 	.word	0x00000000
        /*00d0*/ 	.short	0x0000
        /*00d2*/ 	.short	0x0000
        /*00d4*/ 	.byte	0x00, 0xf0, 0x21, 0x00


	//----- nvinfo : EIATTR_MAXREG_COUNT
	.align		4
.L_36:
        /*00d8*/ 	.byte	0x03, 0x1b
        /*00da*/ 	.short	0x00ff


	//----- nvinfo : EIATTR_EXIT_INSTR_OFFSETS
	.align		4
        /*00dc*/ 	.byte	0x04, 0x1c
        /*00de*/ 	.short	(.L_38 - .L_37)


	//   ....[0]....
.L_37:
        /*00e0*/ 	.word	0x00001bc0


	//   ....[1]....
        /*00e4*/ 	.word	0x00001c30


	//----- nvinfo : EIATTR_CTAIDZ_USED
	.align		4
.L_38:
        /*00e8*/ 	.byte	0x01, 0x04
	.zero		2


	//----- nvinfo : EIATTR_MAX_THREADS
	.align		4
        /*00ec*/ 	.byte	0x04, 0x05
        /*00ee*/ 	.short	(.L_40 - .L_39)
.L_39:
        /*00f0*/ 	.word	0x00000080
        /*00f4*/ 	.word	0x00000001
        /*00f8*/ 	.word	0x00000001
.L_40:


//--------------------- .nv.rel.action            --------------------------
	.section	.nv.rel.action,"",@"SHT_CUDA_RELOCINFO"
	.align	8
	.sectionentsize	8
        /*0000*/ 	.byte	0x73, 0x00, 0x00, 0x00, 0x00, 0x00, 0x00, 0x00, 0x00, 0x00, 0x00, 0x11, 0x25, 0x00, 0x05, 0x36


//--------------------- .nv.constant0.triton__0d1d2d3d4d5d6d7d8910de11 --------------------------
	.section	.nv.constant0.triton__0d1d2d3d4d5d6d7d8910de11,"a",@progbits
	.align	4
.nv.constant0.triton__0d1d2d3d4d5d6d7d8910de11:
	.zero		432


//--------------------- .text.triton__0d1d2d3d4d5d6d7d8910de11 --------------------------
	.section	.text.triton__0d1d2d3d4d5d6d7d8910de11,"ax",@progbits
	.sectionflags	@"SHF_BARRIERS=1"
	.sectioninfo	@"SHI_REGISTERS=66"
	.align	128
        .global         triton__0d1d2d3d4d5d6d7d8910de11
        .type           triton__0d1d2d3d4d5d6d7d8910de11,@function
        .size           triton__0d1d2d3d4d5d6d7d8910de11,(.L_x_1 - triton__0d1d2d3d4d5d6d7d8910de11)
        .other          triton__0d1d2d3d4d5d6d7d8910de11,@"STO_CUDA_ENTRY STV_DEFAULT"
triton__0d1d2d3d4d5d6d7d8910de11:
.text.triton__0d1d2d3d4d5d6d7d8910de11:
[----:B------:R-:W-:-:S02]  /*0000*/  MOV R1, c[0x0][0x28] ;  /* 0x00000a0000017a02 */ /* 0x000fc40000000f00 */
[----:B------:R-:W0:Y:S01]  /*0010*/  S2R R0, SR_CTAID.Z ;  /* 0x0000000000007919 */ /* 0x000e220000002700 */
[----:B------:R-:W1:Y:S01]  /*0020*/  S2UR UR4, SR_CTAID.Y ;  /* 0x00000000000479c3 */ /* 0x000e620000002600 */
[----:B------:R-:W-:Y:S01]  /*0030*/  PRMT R43, RZ, 0x7610, R43 ;  /* 0x00007610ff2b7816 */ /* 0x000fe2000000002b */
[----:B------:R-:W-:Y:S01]  /*0040*/  ULDC.64 UR8, c[0x0][0x118] ;  /* 0x0000460000087ab9 */ /* 0x000fe20000000a00 */
[----:B------:R-:W2:Y:S01]  /*0050*/  S2R R56, SR_CTAID.X ;  /* 0x0000000000387919 */ /* 0x000ea20000002500 */
[----:B------:R-:W-:-:S03]  /*0060*/  PRMT R44, RZ, 0x7610, R44 ;  /* 0x00007610ff2c7816 */ /* 0x000fc6000000002c */
[----:B------:R-:W3:Y:S01]  /*0070*/  S2R R33, SR_TID.X ;  /* 0x0000000000217919 */ /* 0x000ee20000002100 */
[----:B0-----:R-:W-:Y:S02]  /*0080*/  IADD3 R0, R0, 0x1, RZ ;  /* 0x0000000100007810 */ /* 0x001fe40007ffe0ff */
[----:B--2---:R-:W-:-:S03]  /*0090*/  SHF.L.U32 R56, R56, 0x5, RZ ;  /* 0x0000000538387819 */ /* 0x004fc600000006ff */
[----:B-1----:R-:W-:Y:S01]  /*00a0*/  IMAD R0, R0, UR4, RZ ;  /* 0x0000000400007c24 */ /* 0x002fe2000f8e02ff */
[----:B------:R-:W-:Y:S01]  /*00b0*/  ULDC.64 UR4, c[0x0][0x1a0] ;  /* 0x0000680000047ab9 */ /* 0x000fe20000000a00 */
[--C-:B---3--:R-:W-:Y:S01]  /*00c0*/  SHF.R.U32.HI R58, RZ, 0x5, R33.reuse ;  /* 0x00000005ff3a7819 */ /* 0x108fe20000011621 */
[----:B------:R-:W-:Y:S01]  /*00d0*/  UIMAD UR6, UR5, UR4, URZ ;  /* 0x00000004050672a4 */ /* 0x000fe2000f8e023f */
[----:B------:R-:W-:Y:S02]  /*00e0*/  LOP3.LUT R33, R56, 0x1f, R33, 0xf8, !PT ;  /* 0x0000001f38217812 */ /* 0x000fe400078ef821 */
[----:B------:R-:W-:Y:S02]  /*00f0*/  SGXT.U32 R58, R58, 0x2 ;  /* 0x000000023a3a781a */ /* 0x000fe40000000000 */
[----:B------:R-:W-:Y:S02]  /*0100*/  SHF.L.U32 R57, R0, 0x5, RZ ;  /* 0x0000000500397819 */ /* 0x000fe400000006ff */
[----:B------:R-:W-:-:S02]  /*0110*/  ISETP.GE.AND P0, PT, R33, c[0x0][0x1ac], PT ;  /* 0x00006b0021007a0c */ /* 0x000fc40003f06270 */
[--C-:B------:R-:W-:Y:S02]  /*0120*/  LOP3.LUT R3, R57, 0x18, R58.reuse, 0xfe, !PT ;  /* 0x0000001839037812 */ /* 0x100fe400078efe3a */
[----:B------:R-:W-:Y:S02]  /*0130*/  MOV R0, 0x2 ;  /* 0x0000000200007802 */ /* 0x000fe40000000f00 */
[C---:B------:R-:W-:Y:S01]  /*0140*/  ISETP.LT.AND P2, PT, R3.reuse, 0x1b80, !P0 ;  /* 0x00001b800300780c */ /* 0x040fe20004741270 */
[----:B------:R-:W-:Y:S01]  /*0150*/  IMAD R11, R3, UR6, R33 ;  /* 0x00000006030b7c24 */ /* 0x000fe2000f8e0221 */
[----:B------:R-:W-:Y:S01]  /*0160*/  LOP3.LUT R6, R57, 0x1c, R58, 0xfe, !PT ;  /* 0x0000001c39067812 */ /* 0x000fe200078efe3a */
[----:B------:R-:W-:-:S03]  /*0170*/  IMAD.HI R2, R3, 0x66666667, RZ ;  /* 0x6666666703027827 */ /* 0x000fc600078e02ff */
[----:B------:R-:W-:Y:S01]  /*0180*/  ISETP.LT.AND P1, PT, R6, 0x1b80, !P0 ;  /* 0x00001b800600780c */ /* 0x000fe20004721270 */
[----:B------:R-:W-:-:S04]  /*0190*/  IMAD.WIDE R4, R11, R0, c[0x0][0x160] ;  /* 0x000058000b047625 */ /* 0x000fc800078e0200 */
[C---:B------:R-:W-:Y:S01]  /*01a0*/  IMAD.HI R32, R6.reuse, 0x66666667, RZ ;  /* 0x6666666706207827 */ /* 0x040fe200078e02ff */
[----:B------:R-:W-:Y:S01]  /*01b0*/  SHF.R.U32.HI R7, RZ, 0x1f, R2 ;  /* 0x0000001fff077819 */ /* 0x000fe20000011602 */
[----:B------:R0:W2:Y:S01]  /*01c0*/  @P2 LDG.E.EL.U16 R43, [R4.64] ;  /* 0x00000008042b2981 */ /* 0x0000a2000c2e1500 */
[----:B------:R-:W-:Y:S01]  /*01d0*/  PRMT R37, RZ, 0x7610, R37 ;  /* 0x00007610ff257816 */ /* 0x000fe20000000025 */
[----:B------:R-:W-:Y:S01]  /*01e0*/  IMAD R9, R6, UR6, R33 ;  /* 0x0000000606097c24 */ /* 0x000fe2000f8e0221 */
[----:B------:R-:W-:Y:S01]  /*01f0*/  LEA.HI.SX32 R2, R2, R7, 0x19 ;  /* 0x0000000702027211 */ /* 0x000fe200078fcaff */
[-C--:B------:R-:W-:Y:S01]  /*0200*/  IMAD.WIDE R10, R11, R0.reuse, c[0x0][0x170] ;  /* 0x00005c000b0a7625 */ /* 0x080fe200078e0200 */
[----:B------:R-:W-:Y:S02]  /*0210*/  ISETP.GE.AND P6, PT, R3, 0x1b80, PT ;  /* 0x00001b800300780c */ /* 0x000fe40003fc6270 */
[----:B------:R-:W-:Y:S01]  /*0220*/  ISETP.GE.AND P5, PT, R6, 0x1b80, PT ;  /* 0x00001b800600780c */ /* 0x000fe20003fa6270 */
[----:B------:R-:W-:Y:S01]  /*0230*/  IMAD.WIDE R8, R9, R0, c[0x0][0x160] ;  /* 0x0000580009087625 */ /* 0x000fe200078e0200 */
[----:B------:R-:W-:Y:S01]  /*0240*/  LOP3.LUT R28, R57, 0x14, R58, 0xfe, !PT ;  /* 0x00000014391c7812 */ /* 0x000fe200078efe3a */
[----:B------:R1:W3:Y:S01]  /*0250*/  @P2 LDG.E.EL.U16 R44, [R10.64] ;  /* 0x000000080a2c2981 */ /* 0x0002e2000c2e1500 */
[----:B0-----:R-:W-:-:S02]  /*0260*/  SHF.R.U32.HI R5, RZ, 0x1f, R32 ;  /* 0x0000001fff057819 */ /* 0x001fc40000011620 */
[----:B------:R-:W-:Y:S01]  /*0270*/  PRMT R39, RZ, 0x7610, R39 ;  /* 0x00007610ff277816 */ /* 0x000fe20000000027 */
[----:B------:R0:W4:Y:S01]  /*0280*/  @P1 LDG.E.EL.U16 R37, [R8.64] ;  /* 0x0000000808251981 */ /* 0x000122000c2e1500 */
[----:B------:R-:W-:Y:S01]  /*0290*/  LEA.HI.SX32 R32, R32, R5, 0x19 ;  /* 0x0000000520207211 */ /* 0x000fe200078fcaff */
[----:B------:R-:W-:Y:S01]  /*02a0*/  IMAD R5, R2, -0x140, R3 ;  /* 0xfffffec002057824 */ /* 0x000fe200078e0203 */
[----:B------:R-:W-:Y:S01]  /*02b0*/  PRMT R36, RZ, 0x7610, R36 ;  /* 0x00007610ff247816 */ /* 0x000fe20000000024 */
[----:B------:R-:W-:Y:S01]  /*02c0*/  IMAD.HI R4, R28, 0x66666667, RZ ;  /* 0x666666671c047827 */ /* 0x000fe200078e02ff */
[----:B------:R-:W-:Y:S02]  /*02d0*/  PRMT R38, RZ, 0x7610, R38 ;  /* 0x00007610ff267816 */ /* 0x000fe40000000026 */
[----:B------:R-:W-:Y:S01]  /*02e0*/  MOV R45, RZ ;  /* 0x000000ff002d7202 */ /* 0x000fe20000000f00 */
[----:B------:R-:W-:Y:S01]  /*02f0*/  IMAD R13, R32, -0x140, R6 ;  /* 0xfffffec0200d7824 */ /* 0x000fe200078e0206 */
[----:B------:R-:W-:Y:S01]  /*0300*/  SHF.R.U32.HI R7, RZ, 0x1f, R4 ;  /* 0x0000001fff077819 */ /* 0x000fe20000011604 */
[----:B0-----:R-:W-:Y:S01]  /*0310*/  IMAD.WIDE R8, R5, R0, c[0x0][0x168] ;  /* 0x00005a0005087625 */ /* 0x001fe200078e0200 */
[----:B------:R-:W-:-:S02]  /*0320*/  LOP3.LUT R30, R57, 0x8, R58, 0xfe, !PT ;  /* 0x00000008391e7812 */ /* 0x000fc400078efe3a */
[----:B------:R-:W-:Y:S01]  /*0330*/  LEA.HI.SX32 R14, R4, R7, 0x19 ;  /* 0x00000007040e7211 */ /* 0x000fe200078fcaff */
[----:B------:R-:W-:Y:S01]  /*0340*/  IMAD.WIDE R12, R13, R0, c[0x0][0x168] ;  /* 0x00005a000d0c7625 */ /* 0x000fe200078e0200 */
[----:B------:R0:W5:Y:S01]  /*0350*/  @!P6 LDG.E.EL.U16 R39, [R8.64] ;  /* 0x000000080827e981 */ /* 0x000162000c2e1500 */
[----:B------:R-:W-:Y:S02]  /*0360*/  LOP3.LUT R4, R57, 0x1c, R58, 0xfe, !PT ;  /* 0x0000001c39047812 */ /* 0x000fe400078efe3a */
[----:B------:R-:W-:Y:S01]  /*0370*/  IMAD.HI R60, R28, 0x66666667, RZ ;  /* 0x666666671c3c7827 */ /* 0x000fe200078e02ff */
[----:B------:R0:W2:Y:S01]  /*0380*/  @!P5 LDG.E.EL.U16 R36, [R12.64] ;  /* 0x000000080c24d981 */ /* 0x0000a2000c2e1500 */
[----:B------:R-:W-:Y:S02]  /*0390*/  ISETP.LT.AND P4, PT, R30, 0x1b80, !P0 ;  /* 0x00001b801e00780c */ /* 0x000fe40004781270 */
[----:B-1----:R-:W-:-:S04]  /*03a0*/  IMAD R11, R4, UR6, R33 ;  /* 0x00000006040b7c24 */ /* 0x002fc8000f8e0221 */
[----:B------:R-:W-:Y:S01]  /*03b0*/  IMAD.WIDE R10, R11, R0, c[0x0][0x170] ;  /* 0x00005c000b0a7625 */ /* 0x000fe200078e0200 */
[----:B------:R-:W-:-:S04]  /*03c0*/  SHF.R.U32.HI R7, RZ, 0x1f, R60 ;  /* 0x0000001fff077819 */ /* 0x000fc8000001163c */
[----:B------:R1:W2:Y:S01]  /*03d0*/  @P1 LDG.E.EL.U16 R38, [R10.64] ;  /* 0x000000080a261981 */ /* 0x0002a2000c2e1500 */
[----:B------:R-:W-:Y:S01]  /*03e0*/  LEA.HI.SX32 R60, R60, R7, 0x19 ;  /* 0x000000073c3c7211 */ /* 0x000fe200078fcaff */
[----:B------:R-:W-:Y:S01]  /*03f0*/  IMAD R2, R2, UR6, R33 ;  /* 0x0000000602027c24 */ /* 0x000fe2000f8e0221 */
[----:B------:R-:W-:-:S05]  /*0400*/  MOV R7, 0x4 ;  /* 0x0000000400077802 */ /* 0x000fca0000000f00 */
[----:B-1----:R-:W-:-:S05]  /*0410*/  IMAD.WIDE R10, R2, R7, c[0x0][0x180] ;  /* 0x00006000020a7625 */ /* 0x002fca00078e0207 */
[----:B------:R1:W2:Y:S01]  /*0420*/  @P2 LDG.E.EL R45, [R10.64] ;  /* 0x000000080a2d2981 */ /* 0x0002a2000c2e1900 */
[----:B------:R-:W-:-:S05]  /*0430*/  IMAD.HI R15, R28, 0x66666667, RZ ;  /* 0x666666671c0f7827 */ /* 0x000fca00078e02ff */
[----:B0-----:R-:W-:Y:S01]  /*0440*/  SHF.R.U32.HI R8, RZ, 0x1f, R15 ;  /* 0x0000001fff087819 */ /* 0x001fe2000001160f */
[----:B------:R-:W-:-:S03]  /*0450*/  IMAD.WIDE R12, R2, R7, c[0x0][0x178] ;  /* 0x00005e00020c7625 */ /* 0x000fc600078e0207 */
[----:B------:R-:W-:Y:S02]  /*0460*/  LEA.HI.SX32 R15, R15, R8, 0x19 ;  /* 0x000000080f0f7211 */ /* 0x000fe400078fcaff */
[----:B------:R-:W-:-:S06]  /*0470*/  MOV R8, RZ ;  /* 0x000000ff00087202 */ /* 0x000fcc0000000f00 */
[----:B------:R0:W2:Y:S01]  /*0480*/  @P2 LDG.E.EL R8, [R12.64] ;  /* 0x000000080c082981 */ /* 0x0000a2000c2e1900 */
[----:B------:R-:W-:Y:S01]  /*0490*/  IMAD R5, R30, UR6, R33 ;  /* 0x000000061e057c24 */ /* 0x000fe2000f8e0221 */
[----:B------:R-:W-:Y:S02]  /*04a0*/  LOP3.LUT R9, R57, 0x14, R58, 0xfe, !PT ;  /* 0x0000001439097812 */ /* 0x000fe400078efe3a */
[----:B------:R-:W-:Y:S01]  /*04b0*/  ISETP.GE.AND P3, PT, R28, 0x1b80, PT ;  /* 0x00001b801c00780c */ /* 0x000fe20003f66270 */
[----:B------:R-:W-:Y:S01]  /*04c0*/  IMAD.WIDE R4, R5, R0, c[0x0][0x160] ;  /* 0x0000580005047625 */ /* 0x000fe200078e0200 */
[----:B------:R-:W-:-:S03]  /*04d0*/  PRMT R53, RZ, 0x7610, R53 ;  /* 0x00007610ff357816 */ /* 0x000fc60000000035 */
[----:B------:R-:W-:Y:S01]  /*04e0*/  IMAD R9, R14, -0x140, R9 ;  /* 0xfffffec00e097824 */ /* 0x000fe200078e0209 */
[C---:B------:R-:W-:Y:S02]  /*04f0*/  LOP3.LUT R14, R57.reuse, 0x14, R58, 0xfe, !PT ;  /* 0x00000014390e7812 */ /* 0x040fe400078efe3a */
[----:B------:R0:W2:Y:S01]  /*0500*/  @P4 LDG.E.EL.U16 R53, [R4.64] ;  /* 0x0000000804354981 */ /* 0x0000a2000c2e1500 */
[----:B------:R-:W-:Y:S02]  /*0510*/  PRMT R2, RZ, 0x7610, R2 ;  /* 0x00007610ff027816 */ /* 0x000fe40000000002 */
[----:B------:R-:W-:Y:S01]  /*0520*/  LOP3.LUT R34, R57, R58, RZ, 0xfc, !PT ;  /* 0x0000003a39227212 */ /* 0x000fe200078efcff */
[----:B------:R-:W-:Y:S02]  /*0530*/  IMAD R21, R15, -0x140, R14 ;  /* 0xfffffec00f157824 */ /* 0x000fe400078e020e */
[----:B------:R-:W-:Y:S02]  /*0540*/  IMAD R17, R60, -0x140, R28 ;  /* 0xfffffec03c117824 */ /* 0x000fe400078e021c */
[----:B0-----:R-:W-:Y:S01]  /*0550*/  IMAD.WIDE R4, R9, R0, c[0x0][0x188] ;  /* 0x0000620009047625 */ /* 0x001fe200078e0200 */
[----:B------:R-:W-:-:S02]  /*0560*/  ISETP.LT.AND P2, PT, R34, 0x1b80, !P0 ;  /* 0x00001b802200780c */ /* 0x000fc40004741270 */
[----:B------:R-:W-:Y:S01]  /*0570*/  PRMT R15, RZ, 0x7610, R15 ;  /* 0x00007610ff0f7816 */ /* 0x000fe2000000000f */
[-C--:B------:R-:W-:Y:S01]  /*0580*/  IMAD.WIDE R16, R17, R0.reuse, c[0x0][0x168] ;  /* 0x00005a0011107625 */ /* 0x080fe200078e0200 */
[----:B------:R0:W2:Y:S01]  /*0590*/  @!P3 LDG.E.EL.U16 R2, [R4.64] ;  /* 0x000000080402b981 */ /* 0x0000a2000c2e1500 */
[----:B-1----:R-:W-:Y:S02]  /*05a0*/  PRMT R11, RZ, 0x7610, R11 ;  /* 0x00007610ff0b7816 */ /* 0x002fe4000000000b */
[----:B------:R-:W-:Y:S01]  /*05b0*/  IMAD R9, R34, UR6, R33 ;  /* 0x0000000622097c24 */ /* 0x000fe2000f8e0221 */
[----:B------:R-:W-:Y:S01]  /*05c0*/  LOP3.LUT R35, R57, 0x4, R58, 0xfe, !PT ;  /* 0x0000000439237812 */ /* 0x000fe200078efe3a */
[----:B------:R1:W2:Y:S01]  /*05d0*/  @!P3 LDG.E.EL.U16 R15, [R16.64] ;  /* 0x00000008100fb981 */ /* 0x0002a2000c2e1500 */
[----:B0-----:R-:W-:Y:S01]  /*05e0*/  IMAD.WIDE R4, R21, R0, c[0x0][0x190] ;  /* 0x0000640015047625 */ /* 0x001fe200078e0200 */
[----:B------:R-:W-:-:S03]  /*05f0*/  PRMT R19, RZ, 0x7610, R19 ;  /* 0x00007610ff137816 */ /* 0x000fc60000000013 */
[-C--:B------:R-:W-:Y:S01]  /*0600*/  IMAD.WIDE R12, R9, R0.reuse, c[0x0][0x170] ;  /* 0x00005c00090c7625 */ /* 0x080fe200078e0200 */
[----:B------:R0:W2:Y:S01]  /*0610*/  @!P3 LDG.E.EL.U16 R11, [R4.64] ;  /* 0x00000008040bb981 */ /* 0x0000a2000c2e1500 */
[----:B------:R-:W-:Y:S02]  /*0620*/  ISETP.LT.AND P3, PT, R35, 0x1b80, !P0 ;  /* 0x00001b802300780c */ /* 0x000fe40004761270 */
[----:B------:R-:W-:Y:S01]  /*0630*/  IMAD.WIDE R20, R9, R0, c[0x0][0x160] ;  /* 0x0000580009147625 */ /* 0x000fe200078e0200 */
[----:B------:R-:W-:Y:S01]  /*0640*/  PRMT R55, RZ, 0x7610, R55 ;  /* 0x00007610ff377816 */ /* 0x000fe20000000037 */
[----:B------:R0:W2:Y:S02]  /*0650*/  @P2 LDG.E.EL.U16 R19, [R12.64] ;  /* 0x000000080c132981 */ /* 0x0000a4000c2e1500 */
[----:B------:R-:W-:Y:S02]  /*0660*/  IMAD R9, R35, UR6, R33 ;  /* 0x0000000623097c24 */ /* 0x000fe4000f8e0221 */
[C---:B------:R-:W-:Y:S01]  /*0670*/  IMAD.HI R14, R6.reuse, 0x66666667, RZ ;  /* 0x66666667060e7827 */ /* 0x040fe200078e02ff */
[----:B------:R-:W-:Y:S01]  /*0680*/  PRMT R54, RZ, 0x7610, R54 ;  /* 0x00007610ff367816 */ /* 0x000fe20000000036 */
[----:B------:R1:W2:Y:S02]  /*0690*/  @P2 LDG.E.EL.U16 R55, [R20.64] ;  /* 0x0000000814372981 */ /* 0x0002a4000c2e1500 */
[----:B------:R-:W-:Y:S01]  /*06a0*/  IMAD.HI R18, R6, 0x66666667, RZ ;  /* 0x6666666706127827 */ /* 0x000fe200078e02ff */
[----:B------:R-:W-:-:S03]  /*06b0*/  LOP3.LUT R10, R57, 0x8, R58, 0xfe, !PT ;  /* 0x00000008390a7812 */ /* 0x000fc600078efe3a */
[----:B0-----:R-:W-:Y:S01]  /*06c0*/  IMAD.WIDE R12, R9, R0, c[0x0][0x160] ;  /* 0x00005800090c7625 */ /* 0x001fe200078e0200 */
[----:B-1----:R-:W-:-:S03]  /*06d0*/  SHF.R.U32.HI R17, RZ, 0x1f, R18 ;  /* 0x0000001fff117819 */ /* 0x002fc60000011612 */
[----:B------:R-:W-:Y:S01]  /*06e0*/  IMAD.WIDE R4, R9, R0, c[0x0][0x170] ;  /* 0x00005c0009047625 */ /* 0x000fe200078e0200 */
[----:B------:R-:W-:Y:S01]  /*06f0*/  SHF.R.U32.HI R9, RZ, 0x1f, R14 ;  /* 0x0000001fff097819 */ /* 0x000fe2000001160e */
[----:B------:R0:W2:Y:S01]  /*0700*/  @P3 LDG.E.EL.U16 R54, [R12.64] ;  /* 0x000000080c363981 */ /* 0x0000a2000c2e1500 */
[----:B------:R-:W-:Y:S02]  /*0710*/  PRMT R20, RZ, 0x7610, R20 ;  /* 0x00007610ff147816 */ /* 0x000fe40000000014 */
[----:B------:R-:W-:Y:S01]  /*0720*/  LEA.HI.SX32 R6, R14, R9, 0x19 ;  /* 0x000000090e067211 */ /* 0x000fe200078fcaff */
[----:B------:R-:W-:Y:S01]  /*0730*/  IMAD R9, R10, UR6, R33 ;  /* 0x000000060a097c24 */ /* 0x000fe2000f8e0221 */
[----:B------:R-:W-:Y:S01]  /*0740*/  LEA.HI.SX32 R18, R18, R17, 0x19 ;  /* 0x0000001112127211 */ /* 0x000fe200078fcaff */
[----:B------:R-:W-:Y:S01]  /*0750*/  IMAD.HI R14, R3, 0x66666667, RZ ;  /* 0x66666667030e7827 */ /* 0x000fe200078e02ff */
[--C-:B------:R-:W-:Y:S01]  /*0760*/  LOP3.LUT R17, R57, 0x1c, R58.reuse, 0xfe, !PT ;  /* 0x0000001c39117812 */ /* 0x100fe200078efe3a */
[----:B------:R1:W2:Y:S02]  /*0770*/  @P3 LDG.E.EL.U16 R20, [R4.64] ;  /* 0x0000000804143981 */ /* 0x0002a4000c2e1500 */
[----:B------:R-:W-:Y:S01]  /*0780*/  IMAD.HI R3, R3, 0x66666667, RZ ;  /* 0x6666666703037827 */ /* 0x000fe200078e02ff */
[----:B0-----:R-:W-:-:S02]  /*0790*/  LOP3.LUT R13, R57, 0x1c, R58, 0xfe, !PT ;  /* 0x0000001c390d7812 */ /* 0x001fc400078efe3a */
[----:B------:R-:W-:Y:S01]  /*07a0*/  PRMT R10, RZ, 0x7610, R10 ;  /* 0x00007610ff0a7816 */ /* 0x000fe2000000000a */
[----:B------:R-:W-:Y:S01]  /*07b0*/  IMAD R17, R6, -0x140, R17 ;  /* 0xfffffec006117824 */ /* 0x000fe200078e0211 */
[----:B------:R-:W-:Y:S01]  /*07c0*/  SHF.R.U32.HI R12, RZ, 0x1f, R3 ;  /* 0x0000001fff0c7819 */ /* 0x000fe20000011603 */
[----:B-1----:R-:W-:Y:S01]  /*07d0*/  IMAD.WIDE R4, R9, R0, c[0x0][0x170] ;  /* 0x00005c0009047625 */ /* 0x002fe200078e0200 */
[----:B------:R-:W-:-:S03]  /*07e0*/  SHF.R.U32.HI R9, RZ, 0x1f, R14 ;  /* 0x0000001fff097819 */ /* 0x000fc6000001160e */
[----:B------:R-:W-:Y:S01]  /*07f0*/  IMAD R13, R18, -0x140, R13 ;  /* 0xfffffec0120d7824 */ /* 0x000fe200078e020d */
[----:B------:R0:W3:Y:S01]  /*0800*/  @P4 LDG.E.EL.U16 R10, [R4.64] ;  /* 0x00000008040a4981 */ /* 0x0000e2000c2e1500 */
[----:B------:R-:W-:Y:S01]  /*0810*/  LEA.HI.SX32 R9, R14, R9, 0x19 ;  /* 0x000000090e097211 */ /* 0x000fe200078fcaff */
[----:B------:R-:W-:Y:S01]  /*0820*/  IMAD.WIDE R16, R17, R0, c[0x0][0x188] ;  /* 0x0000620011107625 */ /* 0x000fe200078e0200 */
[----:B------:R-:W-:Y:S02]  /*0830*/  LEA.HI.SX32 R3, R3, R12, 0x19 ;  /* 0x0000000c03037211 */ /* 0x000fe400078fcaff */
[----:B------:R-:W-:Y:S01]  /*0840*/  PRMT R6, RZ, 0x7610, R6 ;  /* 0x00007610ff067816 */ /* 0x000fe20000000006 */
[----:B------:R-:W-:Y:S01]  /*0850*/  IMAD.WIDE R12, R13, R0, c[0x0][0x190] ;  /* 0x000064000d0c7625 */ /* 0x000fe200078e0200 */
[----:B------:R-:W-:Y:S02]  /*0860*/  LOP3.LUT R14, R57, 0x18, R58, 0xfe, !PT ;  /* 0x00000018390e7812 */ /* 0x000fe400078efe3a */
[----:B0-----:R-:W-:-:S02]  /*0870*/  PRMT R5, RZ, 0x7610, R5 ;  /* 0x00007610ff057816 */ /* 0x001fc40000000005 */
[----:B------:R0:W3:Y:S01]  /*0880*/  @!P5 LDG.E.EL.U16 R6, [R12.64] ;  /* 0x000000080c06d981 */ /* 0x0000e2000c2e1500 */
[C-C-:B------:R-:W-:Y:S02]  /*0890*/  LOP3.LUT R4, R57.reuse, 0x18, R58.reuse, 0xfe, !PT ;  /* 0x0000001839047812 */ /* 0x140fe400078efe3a */
[----:B------:R-:W-:Y:S01]  /*08a0*/  LOP3.LUT R41, R57, 0xc, R58, 0xfe, !PT ;  /* 0x0000000c39297812 */ /* 0x000fe200078efe3a */
[----:B------:R-:W-:Y:S01]  /*08b0*/  IMAD R9, R9, -0x140, R14 ;  /* 0xfffffec009097824 */ /* 0x000fe200078e020e */
[----:B------:R1:W3:Y:S01]  /*08c0*/  @!P5 LDG.E.EL.U16 R5, [R16.64] ;  /* 0x000000081005d981 */ /* 0x0002e2000c2e1500 */
[--C-:B------:R-:W-:Y:S01]  /*08d0*/  IMAD R3, R3, -0x140, R4.reuse ;  /* 0xfffffec003037824 */ /* 0x100fe200078e0204 */
[----:B------:R-:W-:Y:S01]  /*08e0*/  ISETP.LT.AND P5, PT, R41, 0x1b80, !P0 ;  /* 0x00001b802900780c */ /* 0x000fe200047a1270 */
[----:B------:R-:W-:Y:S01]  /*08f0*/  IMAD.WIDE R22, R9, R0, c[0x0][0x188] ;  /* 0x0000620009167625 */ /* 0x000fe200078e0200 */
[----:B------:R-:W-:-:S03]  /*0900*/  PRMT R4, RZ, 0x7610, R4 ;  /* 0x00007610ff047816 */ /* 0x000fc60000000004 */
[----:B0-----:R-:W-:Y:S01]  /*0910*/  IMAD.WIDE R12, R3, R0, c[0x0][0x190] ;  /* 0x00006400030c7625 */ /* 0x001fe200078e0200 */
[----:B-1----:R-:W-:-:S03]  /*0920*/  PRMT R17, RZ, 0x7610, R17 ;  /* 0x00007610ff117816 */ /* 0x002fc60000000011 */
[----:B------:R-:W-:Y:S01]  /*0930*/  IMAD R25, R41, UR6, R33 ;  /* 0x0000000629197c24 */ /* 0x000fe2000f8e0221 */
[----:B------:R-:W-:Y:S01]  /*0940*/  LOP3.LUT R42, R57, 0x10, R58, 0xfe, !PT ;  /* 0x00000010392a7812 */ /* 0x000fe200078efe3a */
[----:B------:R-:W-:Y:S01]  /*0950*/  IMAD.HI R3, R34, 0x66666667, RZ ;  /* 0x6666666722037827 */ /* 0x000fe200078e02ff */
[----:B------:R-:W-:Y:S01]  /*0960*/  PRMT R52, RZ, 0x7610, R52 ;  /* 0x00007610ff347816 */ /* 0x000fe20000000034 */
[----:B------:R0:W3:Y:S02]  /*0970*/  @!P6 LDG.E.EL.U16 R4, [R22.64] ;  /* 0x000000081604e981 */ /* 0x0000e4000c2e1500 */
[-C--:B------:R-:W-:Y:S02]  /*0980*/  IMAD.WIDE R26, R25, R0.reuse, c[0x0][0x160] ;  /* 0x00005800191a7625 */ /* 0x080fe400078e0200 */
[----:B------:R1:W3:Y:S01]  /*0990*/  @!P6 LDG.E.EL.U16 R17, [R12.64] ;  /* 0x000000080c11e981 */ /* 0x0002e2000c2e1500 */
[----:B------:R-:W-:Y:S01]  /*09a0*/  ISETP.LT.AND P6, PT, R42, 0x1b80, !P0 ;  /* 0x00001b802a00780c */ /* 0x000fe200047c1270 */
[----:B------:R-:W-:Y:S01]  /*09b0*/  IMAD.HI R9, R35, 0x66666667, RZ ;  /* 0x6666666723097827 */ /* 0x000fe200078e02ff */
[----:B------:R-:W-:Y:S01]  /*09c0*/  PRMT R21, RZ, 0x7610, R21 ;  /* 0x00007610ff157816 */ /* 0x000fe20000000015 */
[----:B------:R0:W3:Y:S02]  /*09d0*/  @P5 LDG.E.EL.U16 R52, [R26.64] ;  /* 0x000000081a345981 */ /* 0x0000e4000c2e1500 */
[----:B------:R-:W-:Y:S01]  /*09e0*/  IMAD.WIDE R24, R25, R0, c[0x0][0x170] ;  /* 0x00005c0019187625 */ /* 0x000fe200078e0200 */
[----:B-1----:R-:W-:-:S03]  /*09f0*/  SHF.R.U32.HI R12, RZ, 0x1f, R3 ;  /* 0x0000001fff0c7819 */ /* 0x002fc60000011603 */
[----:B0-----:R-:W-:Y:S01]  /*0a00*/  IMAD R22, R42, UR6, R33 ;  /* 0x000000062a167c24 */ /* 0x001fe2000f8e0221 */
[----:B------:R0:W3:Y:S01]  /*0a10*/  @P5 LDG.E.EL.U16 R21, [R24.64] ;  /* 0x0000000818155981 */ /* 0x0000e2000c2e1500 */
[----:B------:R-:W-:Y:S02]  /*0a20*/  SHF.R.U32.HI R26, RZ, 0x1f, R9 ;  /* 0x0000001fff1a7819 */ /* 0x000fe40000011609 */
[----:B------:R-:W-:Y:S01]  /*0a30*/  LEA.HI.SX32 R12, R3, R12, 0x19 ;  /* 0x0000000c030c7211 */ /* 0x000fe200078fcaff */
[----:B------:R-:W-:Y:S01]  /*0a40*/  IMAD.HI R40, R30, 0x66666667, RZ ;  /* 0x666666671e287827 */ /* 0x000fe200078e02ff */
[----:B------:R-:W-:Y:S02]  /*0a50*/  PRMT R51, RZ, 0x7610, R51 ;  /* 0x00007610ff337816 */ /* 0x000fe40000000033 */
[----:B------:R-:W-:Y:S01]  /*0a60*/  PRMT R16, RZ, 0x7610, R16 ;  /* 0x00007610ff107816 */ /* 0x000fe20000000010 */
[----:B0-----:R-:W-:Y:S01]  /*0a70*/  IMAD.WIDE R24, R22, R0, c[0x0][0x160] ;  /* 0x0000580016187625 */ /* 0x001fe200078e0200 */
[----:B------:R-:W-:-:S03]  /*0a80*/  LEA.HI.SX32 R26, R9, R26, 0x19 ;  /* 0x0000001a091a7211 */ /* 0x000fc600078fcaff */
[----:B------:R-:W-:Y:S01]  /*0a90*/  IMAD.WIDE R22, R22, R0, c[0x0][0x170] ;  /* 0x00005c0016167625 */ /* 0x000fe200078e0200 */
[----:B------:R0:W3:Y:S01]  /*0aa0*/  @P6 LDG.E.EL.U16 R51, [R24.64] ;  /* 0x0000000818336981 */ /* 0x0000e2000c2e1500 */
[----:B------:R-:W-:Y:S02]  /*0ab0*/  SHF.R.U32.HI R3, RZ, 0x1f, R40 ;  /* 0x0000001fff037819 */ /* 0x000fe40000011628 */
[----:B------:R-:W-:Y:S01]  /*0ac0*/  IMAD R46, R12, UR6, R33 ;  /* 0x000000060c2e7c24 */ /* 0x000fe2000f8e0221 */
[----:B------:R1:W3:Y:S01]  /*0ad0*/  @P6 LDG.E.EL.U16 R16, [R22.64] ;  /* 0x0000000816106981 */ /* 0x0002e2000c2e1500 */
[----:B------:R-:W-:Y:S02]  /*0ae0*/  MOV R18, RZ ;  /* 0x000000ff00127202 */ /* 0x000fe40000000f00 */
[----:B------:R-:W-:Y:S01]  /*0af0*/  IMAD.WIDE R62, R46, R7, c[0x0][0x178] ;  /* 0x00005e002e3e7625 */ /* 0x000fe200078e0207 */
[----:B------:R-:W-:-:S03]  /*0b00*/  LEA.HI.SX32 R40, R40, R3, 0x19 ;  /* 0x0000000328287211 */ /* 0x000fc600078fcaff */
[----:B0-----:R-:W-:Y:S02]  /*0b10*/  IMAD R24, R26, UR6, R33 ;  /* 0x000000061a187c24 */ /* 0x001fe4000f8e0221 */
[-C--:B------:R-:W-:Y:S01]  /*0b20*/  IMAD.WIDE R46, R46, R7.reuse, c[0x0][0x180] ;  /* 0x000060002e2e7625 */ /* 0x080fe200078e0207 */
[----:B-1----:R-:W-:Y:S01]  /*0b30*/  CS2R R22, SRZ ;  /* 0x0000000000167805 */ /* 0x002fe2000001ff00 */
[----:B------:R-:W-:Y:S01]  /*0b40*/  MOV R3, RZ ;  /* 0x000000ff00037202 */ /* 0x000fe20000000f00 */
[----:B------:R0:W3:Y:S01]  /*0b50*/  @P2 LDG.E.EL R18, [R62.64] ;  /* 0x000000083e122981 */ /* 0x0000e2000c2e1900 */
[----:B------:R-:W-:-:S03]  /*0b60*/  IMAD.WIDE R48, R24, R7, c[0x0][0x178] ;  /* 0x00005e0018307625 */ /* 0x000fc600078e0207 */
[----:B------:R1:W3:Y:S01]  /*0b70*/  @P2 LDG.E.EL R22, [R46.64] ;  /* 0x000000082e162981 */ /* 0x0002e2000c2e1900 */
[----:B------:R-:W-:Y:S01]  /*0b80*/  IMAD.WIDE R24, R24, R7, c[0x0][0x180] ;  /* 0x0000600018187625 */ /* 0x000fe200078e0207 */
[----:B------:R-:W-:Y:S02]  /*0b90*/  ISETP.GE.AND P2, PT, R34, 0x1b80, PT ;  /* 0x00001b802200780c */ /* 0x000fe40003f46270 */
[----:B------:R0:W3:Y:S01]  /*0ba0*/  @P3 LDG.E.EL R3, [R48.64] ;  /* 0x0000000830033981 */ /* 0x0000e2000c2e1900 */
[----:B------:R-:W-:-:S03]  /*0bb0*/  IMAD.HI R9, R41, 0x66666667, RZ ;  /* 0x6666666729097827 */ /* 0x000fc600078e02ff */
[----:B------:R1:W3:Y:S01]  /*0bc0*/  @P3 LDG.E.EL R23, [R24.64] ;  /* 0x0000000818173981 */ /* 0x0002e2000c2e1900 */
[----:B------:R-:W-:Y:S01]  /*0bd0*/  ISETP.GE.AND P3, PT, R35, 0x1b80, PT ;  /* 0x00001b802300780c */ /* 0x000fe20003f66270 */
[----:B------:R-:W-:Y:S02]  /*0be0*/  IMAD R12, R12, -0x140, R34 ;  /* 0xfffffec00c0c7824 */ /* 0x000fe400078e0222 */
[----:B------:R-:W-:Y:S01]  /*0bf0*/  IMAD R26, R26, -0x140, R35 ;  /* 0xfffffec01a1a7824 */ /* 0x000fe200078e0223 */
[----:B0-----:R-:W-:Y:S01]  /*0c00*/  PRMT R49, RZ, 0x7610, R49 ;  /* 0x00007610ff317816 */ /* 0x001fe20000000031 */
[-C--:B------:R-:W-:Y:S01]  /*0c10*/  IMAD.WIDE R12, R12, R0.reuse, c[0x0][0x168] ;  /* 0x00005a000c0c7625 */ /* 0x080fe200078e0200 */
[----:B------:R-:W-:Y:S02]  /*0c20*/  PRMT R48, RZ, 0x7610, R48 ;  /* 0x00007610ff307816 */ /* 0x000fe40000000030 */
[----:B-1----:R-:W-:Y:S01]  /*0c30*/  SHF.R.U32.HI R24, RZ, 0x1f, R9 ;  /* 0x0000001fff187819 */ /* 0x002fe20000011609 */
[----:B------:R-:W-:Y:S01]  /*0c40*/  IMAD R62, R40, UR6, R33 ;  /* 0x00000006283e7c24 */ /* 0x000fe2000f8e0221 */
[----:B------:R0:W3:Y:S01]  /*0c50*/  @!P2 LDG.E.EL.U16 R49, [R12.64] ;  /* 0x000000080c31a981 */ /* 0x0000e2000c2e1500 */
[----:B------:R-:W-:Y:S01]  /*0c60*/  IMAD.WIDE R26, R26, R0, c[0x0][0x168] ;  /* 0x00005a001a1a7625 */ /* 0x000fe200078e0200 */
[----:B------:R-:W-:-:S02]  /*0c70*/  LEA.HI.SX32 R24, R9, R24, 0x19 ;  /* 0x0000001809187211 */ /* 0x000fc400078fcaff */
[----:B------:R-:W-:Y:S02]  /*0c80*/  MOV R9, RZ ;  /* 0x000000ff00097202 */ /* 0x000fe40000000f00 */
[----:B------:R-:W-:Y:S01]  /*0c90*/  MOV R14, RZ ;  /* 0x000000ff000e7202 */ /* 0x000fe20000000f00 */
[----:B------:R1:W3:Y:S01]  /*0ca0*/  @!P3 LDG.E.EL.U16 R48, [R26.64] ;  /* 0x000000081a30b981 */ /* 0x0002e2000c2e1500 */
[----:B0-----:R-:W-:-:S04]  /*0cb0*/  IMAD.WIDE R12, R62, R7, c[0x0][0x178] ;  /* 0x00005e003e0c7625 */ /* 0x001fc800078e0207 */
[----:B------:R-:W-:Y:S01]  /*0cc0*/  IMAD.WIDE R62, R62, R7, c[0x0][0x180] ;  /* 0x000060003e3e7625 */ /* 0x000fe200078e0207 */
[----:B------:R0:W3:Y:S03]  /*0cd0*/  @P4 LDG.E.EL R9, [R12.64] ;  /* 0x000000080c094981 */ /* 0x0000e6000c2e1900 */
[----:B-1----:R-:W-:Y:S01]  /*0ce0*/  IMAD R26, R24, UR6, R33 ;  /* 0x00000006181a7c24 */ /* 0x002fe2000f8e0221 */
[----:B------:R1:W3:Y:S01]  /*0cf0*/  @P4 LDG.E.EL R14, [R62.64] ;  /* 0x000000083e0e4981 */ /* 0x0002e2000c2e1900 */
[----:B------:R-:W-:Y:S01]  /*0d00*/  IMAD.HI R25, R42, 0x66666667, RZ ;  /* 0x666666672a197827 */ /* 0x000fe200078e02ff */
[----:B------:R-:W-:-:S03]  /*0d10*/  ISETP.GE.AND P4, PT, R41, 0x1b80, PT ;  /* 0x00001b802900780c */ /* 0x000fc60003f86270 */
[----:B------:R-:W-:Y:S01]  /*0d20*/  IMAD.WIDE R46, R26, R7, c[0x0][0x178] ;  /* 0x00005e001a2e7625 */ /* 0x000fe200078e0207 */
[----:B0-----:R-:W-:-:S03]  /*0d30*/  CS2R R12, SRZ ;  /* 0x00000000000c7805 */ /* 0x001fc6000001ff00 */
[----:B------:R-:W-:Y:S01]  /*0d40*/  IMAD.WIDE R26, R26, R7, c[0x0][0x180] ;  /* 0x000060001a1a7625 */ /* 0x000fe200078e0207 */
[----:B-1----:R-:W-:Y:S02]  /*0d50*/  SHF.R.U32.HI R62, RZ, 0x1f, R25 ;  /* 0x0000001fff3e7819 */ /* 0x002fe40000011619 */
[----:B------:R0:W3:Y:S01]  /*0d60*/  @P5 LDG.E.EL R12, [R46.64] ;  /* 0x000000082e0c5981 */ /* 0x0000e2000c2e1900 */
[----:B------:R-:W-:Y:S01]  /*0d70*/  IMAD R24, R24, -0x140, R41 ;  /* 0xfffffec018187824 */ /* 0x000fe200078e0229 */
[----:B------:R-:W-:Y:S02]  /*0d80*/  LEA.HI.SX32 R62, R25, R62, 0x19 ;  /* 0x0000003e193e7211 */ /* 0x000fe400078fcaff */
[----:B------:R1:W3:Y:S01]  /*0d90*/  @P5 LDG.E.EL R13, [R26.64] ;  /* 0x000000081a0d5981 */ /* 0x0002e2000c2e1900 */
[----:B------:R-:W-:Y:S01]  /*0da0*/  ISETP.GE.AND P5, PT, R42, 0x1b80, PT ;  /* 0x00001b802a00780c */ /* 0x000fe20003fa6270 */
[----:B------:R-:W-:Y:S01]  /*0db0*/  IMAD.WIDE R24, R24, R0, c[0x0][0x168] ;  /* 0x00005a0018187625 */ /* 0x000fe200078e0200 */
[----:B0-----:R-:W-:-:S03]  /*0dc0*/  PRMT R46, RZ, 0x7610, R46 ;  /* 0x00007610ff2e7816 */ /* 0x001fc6000000002e */
[----:B-1----:R-:W-:-:S03]  /*0dd0*/  IMAD R26, R62, -0x140, R42 ;  /* 0xfffffec03e1a7824 */ /* 0x002fc600078e022a */
[----:B------:R0:W3:Y:S01]  /*0de0*/  @!P4 LDG.E.EL.U16 R46, [R24.64] ;  /* 0x00000008182ec981 */ /* 0x0000e2000c2e1500 */
[----:B------:R-:W-:-:S04]  /*0df0*/  IMAD.WIDE R26, R26, R0, c[0x0][0x168] ;  /* 0x00005a001a1a7625 */ /* 0x000fc800078e0200 */
[----:B------:R-:W-:Y:S01]  /*0e00*/  IMAD R62, R62, UR6, R33 ;  /* 0x000000063e3e7c24 */ /* 0x000fe2000f8e0221 */
[----:B0-----:R-:W-:Y:S02]  /*0e10*/  PRMT R24, RZ, 0x7610, R24 ;  /* 0x00007610ff187816 */ /* 0x001fe40000000018 */
[----:B------:R-:W-:-:S04]  /*0e20*/  MOV R25, RZ ;  /* 0x000000ff00197202 */ /* 0x000fc80000000f00 */
[----:B------:R0:W3:Y:S01]  /*0e30*/  @!P5 LDG.E.EL.U16 R24, [R26.64] ;  /* 0x000000081a18d981 */ /* 0x0000e2000c2e1500 */
[----:B------:R-:W-:Y:S01]  /*0e40*/  ISETP.LT.AND P0, PT, R28, 0x1b80, !P0 ;  /* 0x00001b801c00780c */ /* 0x000fe20004701270 */
[----:B0-----:R-:W-:-:S05]  /*0e50*/  IMAD.WIDE R26, R62, R7, c[0x0][0x178] ;  /* 0x00005e003e1a7625 */ /* 0x001fca00078e0207 */
[----:B------:R0:W3:Y:S01]  /*0e60*/  @P6 LDG.E.EL R25, [R26.64] ;  /* 0x000000081a196981 */ /* 0x0000e2000c2e1900 */
[----:B------:R-:W-:-:S04]  /*0e70*/  IMAD.WIDE R62, R62, R7, c[0x0][0x180] ;  /* 0x000060003e3e7625 */ /* 0x000fc800078e0207 */
[----:B------:R-:W-:Y:S01]  /*0e80*/  IMAD R28, R28, UR6, R33 ;  /* 0x000000061c1c7c24 */ /* 0x000fe2000f8e0221 */
[----:B0-----:R-:W-:Y:S01]  /*0e90*/  MOV R26, RZ ;  /* 0x000000ff001a7202 */ /* 0x001fe20000000f00 */
[----:B------:R-:W-:Y:S01]  /*0ea0*/  IMAD.HI R34, R34, 0x66666667, RZ ;  /* 0x6666666722227827 */ /* 0x000fe200078e02ff */
[----:B------:R-:W-:Y:S02]  /*0eb0*/  PRMT R50, RZ, 0x7610, R50 ;  /* 0x00007610ff327816 */ /* 0x000fe40000000032 */
[----:B------:R-:W-:Y:S02]  /*0ec0*/  PRMT R27, RZ, 0x7610, R27 ;  /* 0x00007610ff1b7816 */ /* 0x000fe4000000001b */
[----:B------:R0:W3:Y:S01]  /*0ed0*/  @P6 LDG.E.EL R26, [R62.64] ;  /* 0x000000083e1a6981 */ /* 0x0000e2000c2e1900 */
[----:B------:R-:W-:Y:S01]  /*0ee0*/  SHF.R.U32.HI R31, RZ, 0x1f, R34 ;  /* 0x0000001fff1f7819 */ /* 0x000fe20000011622 */
[----:B------:R-:W-:Y:S02]  /*0ef0*/  IMAD R60, R60, UR6, R33 ;  /* 0x000000063c3c7c24 */ /* 0x000fe4000f8e0221 */
[----:B0-----:R-:W-:-:S04]  /*0f00*/  IMAD.WIDE R62, R28, R0, c[0x0][0x160] ;  /* 0x000058001c3e7625 */ /* 0x001fc800078e0200 */
[----:B------:R-:W-:Y:S01]  /*0f10*/  IMAD.WIDE R28, R28, R0, c[0x0][0x170] ;  /* 0x00005c001c1c7625 */ /* 0x000fe200078e0200 */
[----:B------:R0:W3:Y:S01]  /*0f20*/  @P0 LDG.E.EL.U16 R50, [R62.64] ;  /* 0x000000083e320981 */ /* 0x0000e2000c2e1500 */
[----:B------:R-:W-:Y:S02]  /*0f30*/  LEA.HI.SX32 R31, R34, R31, 0x19 ;  /* 0x0000001f221f7211 */ /* 0x000fe400078fcaff */
[----:B------:R-:W-:Y:S01]  /*0f40*/  LOP3.LUT R34, R57, R58, RZ, 0xfc, !PT ;  /* 0x0000003a39227212 */ /* 0x000fe200078efcff */
[----:B------:R1:W3:Y:S01]  /*0f50*/  @P0 LDG.E.EL.U16 R27, [R28.64] ;  /* 0x000000081c1b0981 */ /* 0x0002e2000c2e1500 */
[----:B0-----:R-:W-:Y:S01]  /*0f60*/  IMAD.WIDE R62, R60, R7, c[0x0][0x178] ;  /* 0x00005e003c3e7625 */ /* 0x001fe200078e0207 */
[----:B-1----:R-:W-:-:S03]  /*0f70*/  CS2R R28, SRZ ;  /* 0x00000000001c7805 */ /* 0x002fc6000001ff00 */
[----:B------:R-:W-:-:S04]  /*0f80*/  IMAD.WIDE R60, R60, R7, c[0x0][0x180] ;  /* 0x000060003c3c7625 */ /* 0x000fc800078e0207 */
[----:B------:R-:W-:Y:S01]  /*0f90*/  IMAD R34, R31, -0x140, R34 ;  /* 0xfffffec01f227824 */ /* 0x000fe200078e0222 */
[----:B------:R-:W3:Y:S01]  /*0fa0*/  @P0 LDG.E.EL R28, [R62.64] ;  /* 0x000000083e1c0981 */ /* 0x000ee2000c2e1900 */
[----:B------:R-:W-:-:S03]  /*0fb0*/  IMAD R40, R40, -0x140, R30 ;  /* 0xfffffec028287824 */ /* 0x000fc600078e021e */
[----:B------:R0:W3:Y:S01]  /*0fc0*/  @P0 LDG.E.EL R29, [R60.64] ;  /* 0x000000083c1d0981 */ /* 0x0000e2000c2e1900 */
[----:B------:R-:W-:Y:S02]  /*0fd0*/  ISETP.GE.AND P0, PT, R30, 0x1b80, PT ;  /* 0x00001b801e00780c */ /* 0x000fe40003f06270 */
[----:B------:R-:W-:Y:S01]  /*0fe0*/  PRMT R30, RZ, 0x7610, R30 ;  /* 0x00007610ff1e7816 */ /* 0x000fe2000000001e */
[----:B------:R-:W-:-:S04]  /*0ff0*/  IMAD.HI R35, R35, 0x66666667, RZ ;  /* 0x6666666723237827 */ /* 0x000fc800078e02ff */
[----:B0-----:R-:W-:-:S05]  /*1000*/  IMAD.WIDE R60, R34, R0, c[0x0][0x188] ;  /* 0x00006200223c7625 */ /* 0x001fca00078e0200 */
[----:B------:R0:W3:Y:S01]  /*1010*/  @!P2 LDG.E.EL.U16 R30, [R60.64] ;  /* 0x000000083c1ea981 */ /* 0x0000e2000c2e1500 */
[----:B------:R-:W-:Y:S01]  /*1020*/  PRMT R31, RZ, 0x7610, R31 ;  /* 0x00007610ff1f7816 */ /* 0x000fe2000000001f */
[----:B0-----:R-:W-:Y:S01]  /*1030*/  IMAD.WIDE R60, R34, R0, c[0x0][0x190] ;  /* 0x00006400223c7625 */ /* 0x001fe200078e0200 */
[----:B------:R-:W-:-:S04]  /*1040*/  SHF.R.U32.HI R34, RZ, 0x1f, R35 ;  /* 0x0000001fff227819 */ /* 0x000fc80000011623 */
[----:B------:R-:W-:Y:S01]  /*1050*/  LEA.HI.SX32 R34, R35, R34, 0x19 ;  /* 0x0000002223227211 */ /* 0x000fe200078fcaff */
[--C-:B------:R-:W-:Y:S01]  /*1060*/  IMAD R32, R32, UR6, R33.reuse ;  /* 0x0000000620207c24 */ /* 0x100fe2000f8e0221 */
[----:B------:R-:W-:Y:S01]  /*1070*/  LOP3.LUT R35, R57, 0x4, R58, 0xfe, !PT ;  /* 0x0000000439237812 */ /* 0x000fe200078efe3a */
[----:B------:R0:W3:Y:S01]  /*1080*/  @!P2 LDG.E.EL.U16 R31, [R60.64] ;  /* 0x000000083c1fa981 */ /* 0x0000e2000c2e1500 */
[----:B------:R-:W-:-:S03]  /*1090*/  PRMT R33, RZ, 0x7610, R33 ;  /* 0x00007610ff217816 */ /* 0x000fc60000000021 */
[----:B------:R-:W-:Y:S01]  /*10a0*/  IMAD R35, R34, -0x140, R35 ;  /* 0xfffffec022237824 */ /* 0x000fe200078e0223 */
[----:B------:R-:W-:-:S03]  /*10b0*/  PRMT R34, RZ, 0x7610, R34 ;  /* 0x00007610ff227816 */ /* 0x000fc60000000022 */
[----:B0-----:R-:W-:-:S05]  /*10c0*/  IMAD.WIDE R60, R35, R0, c[0x0][0x188] ;  /* 0x00006200233c7625 */ /* 0x001fca00078e0200 */
[----:B------:R0:W3:Y:S01]  /*10d0*/  @!P3 LDG.E.EL.U16 R33, [R60.64] ;  /* 0x000000083c21b981 */ /* 0x0000e2000c2e1500 */
[----:B-----5:R-:W-:Y:S01]  /*10e0*/  HADD2.F32 R39, -RZ, R39.H0_H0 ;  /* 0x20000027ff277230 */ /* 0x020fe20000004100 */
[----:B------:R-:W-:Y:S01]  /*10f0*/  PRMT R47, RZ, 0x7610, R47 ;  /* 0x00007610ff2f7816 */ /* 0x000fe2000000002f */
[----:B----4-:R-:W-:Y:S02]  /*1100*/  HADD2.F32 R37, -RZ, R37.H0_H0 ;  /* 0x20000025ff257230 */ /* 0x010fe40000004100 */
[----:B--2---:R-:W-:Y:S02]  /*1110*/  HADD2.F32 R36, -RZ, R36.H0_H0 ;  /* 0x20000024ff247230 */ /* 0x004fe40000004100 */
[----:B0-----:R-:W-:-:S04]  /*1120*/  IMAD.WIDE R60, R35, R0, c[0x0][0x190] ;  /* 0x00006400233c7625 */ /* 0x001fc800078e0200 */
[----:B------:R-:W-:Y:S01]  /*1130*/  HADD2.F32 R35, -RZ, R43.H0_H0 ;  /* 0x2000002bff237230 */ /* 0x000fe20000004100 */
[----:B------:R0:W2:Y:S04]  /*1140*/  @!P3 LDG.E.EL.U16 R34, [R60.64] ;  /* 0x000000083c22b981 */ /* 0x0000a8000c2e1500 */
[----:B------:R-:W-:Y:S01]  /*1150*/  FADD R35, R35, R39 ;  /* 0x0000002723237221 */ /* 0x000fe20000000000 */
[--C-:B------:R-:W-:Y:S01]  /*1160*/  FADD R39, R37, R36.reuse ;  /* 0x0000002425277221 */ /* 0x100fe20000000000 */
[----:B0-----:R-:W-:Y:S01]  /*1170*/  IMAD.WIDE R60, R40, R0, c[0x0][0x168] ;  /* 0x00005a00283c7625 */ /* 0x001fe200078e0200 */
[----:B------:R-:W-:-:S04]  /*1180*/  PRMT R36, RZ, 0x7610, R36 ;  /* 0x00007610ff247816 */ /* 0x000fc80000000024 */
[----:B------:R0:W4:Y:S01]  /*1190*/  @!P0 LDG.E.EL.U16 R47, [R60.64] ;  /* 0x000000083c2f8981 */ /* 0x000122000c2e1500 */
[----:B------:R-:W-:-:S04]  /*11a0*/  IMAD.HI R41, R41, 0x66666667, RZ ;  /* 0x6666666729297827 */ /* 0x000fc800078e02ff */
[----:B0-----:R-:W-:-:S05]  /*11b0*/  IMAD.WIDE R60, R40, R0, c[0x0][0x188] ;  /* 0x00006200283c7625 */ /* 0x001fca00078e0200 */
[----:B------:R0:W5:Y:S01]  /*11c0*/  @!P0 LDG.E.EL.U16 R36, [R60.64] ;  /* 0x000000083c248981 */ /* 0x000162000c2e1500 */
[----:B------:R-:W-:Y:S01]  /*11d0*/  PRMT R37, RZ, 0x7610, R37 ;  /* 0x00007610ff257816 */ /* 0x000fe20000000025 */
[----:B------:R-:W-:Y:S02]  /*11e0*/  HADD2.F32 R38, -RZ, R38.H0_H0 ;  /* 0x20000026ff267230 */ /* 0x000fe40000004100 */
[----:B0-----:R-:W-:Y:S01]  /*11f0*/  IMAD.WIDE R60, R40, R0, c[0x0][0x190] ;  /* 0x00006400283c7625 */ /* 0x001fe200078e0200 */
[----:B------:R-:W-:-:S04]  /*1200*/  SHF.R.U32.HI R40, RZ, 0x1f, R41 ;  /* 0x0000001fff287819 */ /* 0x000fc80000011629 */
[----:B------:R-:W-:Y:S01]  /*1210*/  LEA.HI.SX32 R40, R41, R40, 0x19 ;  /* 0x0000002829287211 */ /* 0x000fe200078fcaff */
[--C-:B------:R-:W-:Y:S01]  /*1220*/  FFMA R38, R38, 0.125, R39.reuse ;  /* 0x3e00000026267823 */ /* 0x100fe20000000027 */
[----:B------:R-:W-:Y:S01]  /*1230*/  LOP3.LUT R41, R57, 0xc, R58, 0xfe, !PT ;  /* 0x0000000c39297812 */ /* 0x000fe200078efe3a */
[----:B------:R0:W5:Y:S01]  /*1240*/  @!P0 LDG.E.EL.U16 R37, [R60.64] ;  /* 0x000000083c258981 */ /* 0x000162000c2e1500 */
[----:B------:R-:W-:-:S03]  /*1250*/  PRMT R39, RZ, 0x7610, R39 ;  /* 0x00007610ff277816 */ /* 0x000fc60000000027 */
[----:B------:R-:W-:-:S04]  /*1260*/  IMAD R41, R40, -0x140, R41 ;  /* 0xfffffec028297824 */ /* 0x000fc800078e0229 */
[----:B0-----:R-:W-:Y:S01]  /*1270*/  IMAD.WIDE R60, R41, R0, c[0x0][0x188] ;  /* 0x00006200293c7625 */ /* 0x001fe200078e0200 */
[----:B------:R-:W-:-:S04]  /*1280*/  MOV R43, 0x3b4ccccd ;  /* 0x3b4ccccd002b7802 */ /* 0x000fc80000000f00 */
[----:B------:R0:W5:Y:S01]  /*1290*/  @!P4 LDG.E.EL.U16 R39, [R60.64] ;  /* 0x000000083c27c981 */ /* 0x000162000c2e1500 */
[----:B------:R-:W-:Y:S01]  /*12a0*/  FFMA R45, R45, R43, 9.9999997473787516356e-06 ;  /* 0x3727c5ac2d2d7423 */ /* 0x000fe2000000002b */
[----:B0-----:R-:W-:-:S04]  /*12b0*/  IMAD.WIDE R60, R41, R0, c[0x0][0x190] ;  /* 0x00006400293c7625 */ /* 0x001fc800078e0200 */
[----:B------:R-:W-:-:S05]  /*12c0*/  IMAD.HI R41, R42, 0x66666667, RZ ;  /* 0x666666672a297827 */ /* 0x000fca00078e02ff */
[----:B------:R-:W-:Y:S01]  /*12d0*/  SHF.R.U32.HI R42, RZ, 0x1f, R41 ;  /* 0x0000001fff2a7819 */ /* 0x000fe20000011629 */
[----:B------:R-:W0:Y:S03]  /*12e0*/  MUFU.RSQ R45, R45 ;  /* 0x0000002d002d7308 */ /* 0x000e260000001400 */
[----:B------:R-:W-:Y:S02]  /*12f0*/  LEA.HI.SX32 R42, R41, R42, 0x19 ;  /* 0x0000002a292a7211 */ /* 0x000fe400078fcaff */
[----:B------:R-:W-:Y:S01]  /*1300*/  LOP3.LUT R41, R57, 0x10, R58, 0xfe, !PT ;  /* 0x0000001039297812 */ /* 0x000fe200078efe3a */
[----:B---3--:R-:W-:Y:S01]  /*1310*/  HADD2.F32 R44, -RZ, R44.H0_H0 ;  /* 0x2000002cff2c7230 */ /* 0x008fe20000004100 */
[----:B------:R-:W-:-:S03]  /*1320*/  PRMT R40, RZ, 0x7610, R40 ;  /* 0x00007610ff287816 */ /* 0x000fc60000000028 */
[----:B------:R-:W-:Y:S01]  /*1330*/  IMAD R41, R42, -0x140, R41 ;  /* 0xfffffec02a297824 */ /* 0x000fe200078e0229 */
[----:B------:R-:W-:Y:S01]  /*1340*/  PRMT R42, RZ, 0x7610, R42 ;  /* 0x00007610ff2a7816 */ /* 0x000fe2000000002a */
[----:B------:R-:W-:Y:S01]  /*1350*/  FFMA R35, R44, 0.125, R35 ;  /* 0x3e0000002c237823 */ /* 0x000fe20000000023 */
[----:B------:R1:W3:Y:S03]  /*1360*/  @!P4 LDG.E.EL.U16 R40, [R60.64] ;  /* 0x000000083c28c981 */ /* 0x0002e6000c2e1500 */
[----:B------:R-:W-:Y:S01]  /*1370*/  FADD R8, R35, -R8 ;  /* 0x8000000823087221 */ /* 0x000fe20000000000 */
[----:B-1----:R-:W-:-:S03]  /*1380*/  IMAD.WIDE R60, R41, R0, c[0x0][0x188] ;  /* 0x00006200293c7625 */ /* 0x002fc600078e0200 */
[----:B0-----:R-:W-:Y:S02]  /*1390*/  FMUL R8, R45, R8 ;  /* 0x000000082d087220 */ /* 0x001fe40000400000 */
[----:B------:R0:W3:Y:S01]  /*13a0*/  @!P5 LDG.E.EL.U16 R42, [R60.64] ;  /* 0x000000083c2ad981 */ /* 0x0000e2000c2e1500 */
[----:B------:R-:W-:-:S04]  /*13b0*/  IMAD.WIDE R44, R32, R7, c[0x0][0x178] ;  /* 0x00005e00202c7625 */ /* 0x000fc800078e0207 */
[----:B0-----:R-:W-:Y:S01]  /*13c0*/  IMAD.WIDE R60, R41, R0, c[0x0][0x190] ;  /* 0x00006400293c7625 */ /* 0x001fe200078e0200 */
[----:B------:R-:W-:-:S06]  /*13d0*/  MOV R41, RZ ;  /* 0x000000ff00297202 */ /* 0x000fcc0000000f00 */
[----:B------:R0:W3:Y:S02]  /*13e0*/  @P1 LDG.E.EL R41, [R44.64] ;  /* 0x000000082c291981 */ /* 0x0000e4000c2e1900 */
[----:B0-----:R-:W-:Y:S01]  /*13f0*/  IMAD.WIDE R44, R32, R7, c[0x0][0x180] ;  /* 0x00006000202c7625 */ /* 0x001fe200078e0207 */
[----:B------:R-:W-:-:S06]  /*1400*/  MOV R32, RZ ;  /* 0x000000ff00207202 */ /* 0x000fcc0000000f00 */
[----:B------:R0:W3:Y:S01]  /*1410*/  @P1 LDG.E.EL R32, [R44.64] ;  /* 0x000000082c201981 */ /* 0x0000e2000c2e1900 */
[----:B------:R-:W-:-:S06]  /*1420*/  PRMT R35, RZ, 0x7610, R35 ;  /* 0x00007610ff237816 */ /* 0x000fcc0000000023 */
[----:B------:R-:W3:Y:S04]  /*1430*/  @!P5 LDG.E.EL.U16 R35, [R60.64] ;  /* 0x000000083c23d981 */ /* 0x000ee8000c2e1500 */
[----:B------:R-:W1:Y:S01]  /*1440*/  S2R R7, SR_TID.X ;  /* 0x0000000000077919 */ /* 0x000e620000002100 */
[----:B------:R-:W-:Y:S02]  /*1450*/  HADD2.F32 R4, -RZ, R4.H0_H0 ;  /* 0x20000004ff047230 */ /* 0x000fe40000004100 */
[----:B------:R-:W-:-:S05]  /*1460*/  HADD2.F32 R17, -RZ, R17.H0_H0 ;  /* 0x20000011ff117230 */ /* 0x000fca0000004100 */
[----:B------:R-:W-:Y:S01]  /*1470*/  FFMA R8, R4, R8, R17 ;  /* 0x0000000804087223 */ /* 0x000fe20000000011 */
[----:B------:R-:W-:Y:S01]  /*1480*/  SHF.L.U32 R17, R58, 0x3, RZ ;  /* 0x000000033a117819 */ /* 0x000fe200000006ff */
[----:B------:R-:W-:Y:S01]  /*1490*/  FFMA R13, R13, R43, 9.9999997473787516356e-06 ;  /* 0x3727c5ac0d0d7423 */ /* 0x000fe2000000002b */
[----:B-1----:R-:W-:-:S04]  /*14a0*/  SHF.R.U32.HI R4, RZ, 0x2, R7 ;  /* 0x00000002ff047819 */ /* 0x002fc80000011607 */
[----:B------:R-:W-:-:S04]  /*14b0*/  SGXT.U32 R4, R4, 0x3 ;  /* 0x000000030404781a */ /* 0x000fc80000000000 */
[----:B------:R-:W-:Y:S02]  /*14c0*/  LOP3.LUT R17, R17, R4, RZ, 0xfc, !PT ;  /* 0x0000000411117212 */ /* 0x000fe400078efcff */
[C---:B------:R-:W-:Y:S02]  /*14d0*/  LOP3.LUT R4, R7.reuse, 0x1f, RZ, 0xc0, !PT ;  /* 0x0000001f07047812 */ /* 0x040fe400078ec0ff */
[----:B------:R-:W-:-:S04]  /*14e0*/  SHF.L.U32 R7, R7, 0x3, RZ ;  /* 0x0000000307077819 */ /* 0x000fc800000006ff */
[----:B------:R-:W-:Y:S01]  /*14f0*/  LOP3.LUT R7, R7, 0x18, RZ, 0xc0, !PT ;  /* 0x0000001807077812 */ /* 0x000fe200078ec0ff */
[----:B------:R-:W-:Y:S01]  /*1500*/  HADD2.F32 R52, -RZ, R52.H0_H0 ;  /* 0x20000034ff347230 */ /* 0x000fe20000004100 */
[----:B------:R-:W1:Y:S01]  /*1510*/  MUFU.RSQ R13, R13 ;  /* 0x0000000d000d7308 */ /* 0x000e620000001400 */
[----:B------:R-:W-:Y:S01]  /*1520*/  HADD2.F32 R46, -RZ, R46.H0_H0 ;  /* 0x2000002eff2e7230 */ /* 0x000fe20000004100 */
[----:B------:R-:W-:Y:S01]  /*1530*/  LOP3.LUT R57, R57, R7, RZ, 0xfc, !PT ;  /* 0x0000000739397212 */ /* 0x000fe200078efcff */
[----:B------:R-:W-:Y:S01]  /*1540*/  IMAD R7, R17, 0x28, R7 ;  /* 0x0000002811077824 */ /* 0x000fe200078e0207 */
[----:B------:R-:W-:Y:S01]  /*1550*/  LOP3.LUT R56, R56, R17, RZ, 0xfc, !PT ;  /* 0x0000001138387212 */ /* 0x000fe200078efcff */
[----:B------:R-:W-:Y:S01]  /*1560*/  HADD2.F32 R21, -RZ, R21.H0_H0 ;  /* 0x20000015ff157230 */ /* 0x000fe20000004100 */
[----:B------:R-:W-:Y:S01]  /*1570*/  FADD R46, R52, R46 ;  /* 0x0000002e342e7221 */ /* 0x000fe20000000000 */
[----:B------:R-:W-:Y:S01]  /*1580*/  IMAD.HI R17, R57, 0x66666667, RZ ;  /* 0x6666666739117827 */ /* 0x000fe200078e02ff */
[-C--:B------:R-:W-:Y:S01]  /*1590*/  FFMA R22, R22, R43.reuse, 9.9999997473787516356e-06 ;  /* 0x3727c5ac16167423 */ /* 0x080fe2000000002b */
[----:B------:R-:W-:Y:S01]  /*15a0*/  FFMA R23, R23, R43, 9.9999997473787516356e-06 ;  /* 0x3727c5ac17177423 */ /* 0x000fe2000000002b */
[----:B------:R-:W-:Y:S01]  /*15b0*/  FFMA R21, R21, 0.125, R46 ;  /* 0x3e00000015157823 */ /* 0x000fe2000000002e */
[----:B------:R-:W-:Y:S01]  /*15c0*/  HADD2.F32 R54, -RZ, R54.H0_H0 ;  /* 0x20000036ff367230 */ /* 0x000fe20000004100 */
[----:B0-----:R-:W-:Y:S01]  /*15d0*/  SHF.R.U32.HI R44, RZ, 0x1f, R17 ;  /* 0x0000001fff2c7819 */ /* 0x001fe20000011611 */
[----:B------:R-:W-:-:S02]  /*15e0*/  HADD2.F32 R48, -RZ, R48.H0_H0 ;  /* 0x20000030ff307230 */ /* 0x000fc40000004100 */
[----:B------:R-:W-:Y:S02]  /*15f0*/  HADD2.F32 R51, -RZ, R51.H0_H0 ;  /* 0x20000033ff337230 */ /* 0x000fe40000004100 */
[----:B------:R-:W-:Y:S01]  /*1600*/  HADD2.F32 R24, -RZ, R24.H0_H0 ;  /* 0x20000018ff187230 */ /* 0x000fe20000004100 */
[----:B------:R-:W0:Y:S01]  /*1610*/  MUFU.RSQ R22, R22 ;  /* 0x0000001600167308 */ /* 0x000e220000001400 */
[----:B------:R-:W-:Y:S01]  /*1620*/  HADD2.F32 R55, -RZ, R55.H0_H0 ;  /* 0x20000037ff377230 */ /* 0x000fe20000004100 */
[----:B------:R-:W-:Y:S01]  /*1630*/  FADD R12, R21, -R12 ;  /* 0x8000000c150c7221 */ /* 0x000fe20000000000 */
[----:B------:R-:W-:Y:S01]  /*1640*/  HADD2.F32 R49, -RZ, R49.H0_H0 ;  /* 0x20000031ff317230 */ /* 0x000fe20000004100 */
[----:B------:R-:W-:Y:S01]  /*1650*/  FADD R48, R54, R48 ;  /* 0x0000003036307221 */ /* 0x000fe20000000000 */
[----:B------:R-:W-:Y:S01]  /*1660*/  HADD2.F32 R20, -RZ, R20.H0_H0 ;  /* 0x20000014ff147230 */ /* 0x000fe20000004100 */
[----:B------:R-:W-:Y:S02]  /*1670*/  LEA.HI.SX32 R44, R17, R44, 0x19 ;  /* 0x0000002c112c7211 */ /* 0x000fe400078fcaff */
[----:B------:R-:W0:Y:S01]  /*1680*/  MUFU.RSQ R23, R23 ;  /* 0x0000001700177308 */ /* 0x000e220000001400 */
[----:B------:R-:W-:Y:S01]  /*1690*/  HADD2.F32 R17, -RZ, R16.H0_H0 ;  /* 0x20000010ff117230 */ /* 0x000fe20000004100 */
[----:B------:R-:W-:Y:S01]  /*16a0*/  FADD R24, R51, R24 ;  /* 0x0000001833187221 */ /* 0x000fe20000000000 */
[----:B------:R-:W-:Y:S01]  /*16b0*/  HADD2.F32 R19, -RZ, R19.H0_H0 ;  /* 0x20000013ff137230 */ /* 0x000fe20000004100 */
[----:B------:R-:W-:Y:S01]  /*16c0*/  FADD R49, R55, R49 ;  /* 0x0000003137317221 */ /* 0x000fe20000000000 */
[----:B-1----:R-:W-:Y:S01]  /*16d0*/  FMUL R12, R13, R12 ;  /* 0x0000000c0d0c7220 */ /* 0x002fe20000400000 */
[----:B------:R-:W-:Y:S01]  /*16e0*/  FFMA R20, R20, 0.125, R48 ;  /* 0x3e00000014147823 */ /* 0x000fe20000000030 */
[-C--:B------:R-:W-:Y:S01]  /*16f0*/  FFMA R14, R14, R43.reuse, 9.9999997473787516356e-06 ;  /* 0x3727c5ac0e0e7423 */ /* 0x080fe2000000002b */
[-C--:B------:R-:W-:Y:S01]  /*1700*/  FFMA R13, R26, R43.reuse, 9.9999997473787516356e-06 ;  /* 0x3727c5ac1a0d7423 */ /* 0x080fe2000000002b */
[----:B------:R-:W-:Y:S01]  /*1710*/  FFMA R24, R17, 0.125, R24 ;  /* 0x3e00000011187823 */ /* 0x000fe20000000018 */
[----:B------:R-:W-:Y:S01]  /*1720*/  FFMA R19, R19, 0.125, R49 ;  /* 0x3e00000013137823 */ /* 0x000fe20000000031 */
[----:B------:R-:W-:Y:S01]  /*1730*/  FFMA R29, R29, R43, 9.9999997473787516356e-06 ;  /* 0x3727c5ac1d1d7423 */ /* 0x000fe2000000002b */
[----:B------:R-:W-:Y:S01]  /*1740*/  HADD2.F32 R50, -RZ, R50.H0_H0 ;  /* 0x20000032ff327230 */ /* 0x000fe20000004100 */
[----:B------:R-:W-:Y:S01]  /*1750*/  FADD R3, R20, -R3 ;  /* 0x8000000314037221 */ /* 0x000fe20000000000 */
[----:B------:R-:W-:-:S02]  /*1760*/  HADD2.F32 R15, -RZ, R15.H0_H0 ;  /* 0x2000000fff0f7230 */ /* 0x000fc40000004100 */
[----:B------:R-:W-:Y:S02]  /*1770*/  HADD2.F32 R17, -RZ, R10.H0_H0 ;  /* 0x2000000aff117230 */ /* 0x000fe40000004100 */
[----:B------:R-:W1:Y:S01]  /*1780*/  MUFU.RSQ R10, R29 ;  /* 0x0000001d000a7308 */ /* 0x000e620000001400 */
[----:B------:R-:W-:Y:S01]  /*1790*/  HADD2.F32 R53, -RZ, R53.H0_H0 ;  /* 0x20000035ff357230 */ /* 0x000fe20000004100 */
[----:B------:R-:W-:Y:S01]  /*17a0*/  FADD R18, R19, -R18 ;  /* 0x8000001213127221 */ /* 0x000fe20000000000 */
[----:B------:R-:W-:Y:S01]  /*17b0*/  HADD2.F32 R16, -RZ, R27.H0_H0 ;  /* 0x2000001bff107230 */ /* 0x000fe20000004100 */
[----:B------:R-:W-:-:S04]  /*17c0*/  FADD R15, R50, R15 ;  /* 0x0000000f320f7221 */ /* 0x000fc80000000000 */
[----:B------:R-:W-:Y:S01]  /*17d0*/  MUFU.RSQ R14, R14 ;  /* 0x0000000e000e7308 */ /* 0x000fe20000001400 */
[----:B------:R-:W-:Y:S01]  /*17e0*/  HADD2.F32 R30, -RZ, R30.H0_H0 ;  /* 0x2000001eff1e7230 */ /* 0x000fe20000004100 */
[----:B0-----:R-:W-:Y:S01]  /*17f0*/  FMUL R18, R22, R18 ;  /* 0x0000001216127220 */ /* 0x001fe20000400000 */
[----:B------:R-:W-:-:S05]  /*1800*/  FMUL R3, R23, R3 ;  /* 0x0000000317037220 */ /* 0x000fca0000400000 */
[----:B------:R-:W0:Y:S01]  /*1810*/  MUFU.RSQ R13, R13 ;  /* 0x0000000d000d7308 */ /* 0x000e220000001400 */
[----:B------:R-:W-:Y:S01]  /*1820*/  FFMA R15, R16, 0.125, R15 ;  /* 0x3e000000100f7823 */ /* 0x000fe2000000000f */
[----:B------:R-:W-:Y:S01]  /*1830*/  FADD R24, R24, -R25 ;  /* 0x8000001918187221 */ /* 0x000fe20000000000 */
[----:B------:R-:W-:Y:S02]  /*1840*/  HADD2.F32 R31, -RZ, R31.H0_H0 ;  /* 0x2000001fff1f7230 */ /* 0x000fe40000004100 */
[----:B------:R-:W-:-:S03]  /*1850*/  FADD R15, R15, -R28 ;  /* 0x8000001c0f0f7221 */ /* 0x000fc60000000000 */
[----:B------:R-:W-:Y:S01]  /*1860*/  FFMA R18, R30, R18, R31 ;  /* 0x000000121e127223 */ /* 0x000fe2000000001f */
[----:B------:R-:W-:Y:S01]  /*1870*/  HADD2.F32 R33, -RZ, R33.H0_H0 ;  /* 0x20000021ff217230 */ /* 0x000fe20000004100 */
[----:B-1----:R-:W-:Y:S01]  /*1880*/  FMUL R15, R10, R15 ;  /* 0x0000000f0a0f7220 */ /* 0x002fe20000400000 */
[----:B------:R-:W-:Y:S01]  /*1890*/  HADD2.F32 R2, -RZ, R2.H0_H0 ;  /* 0x20000002ff027230 */ /* 0x000fe20000004100 */
[----:B0-----:R-:W-:Y:S01]  /*18a0*/  FMUL R13, R13, R24 ;  /* 0x000000180d0d7220 */ /* 0x001fe20000400000 */
[----:B------:R-:W-:Y:S02]  /*18b0*/  HADD2.F32 R11, -RZ, R11.H0_H0 ;  /* 0x2000000bff0b7230 */ /* 0x000fe40000004100 */
[----:B--2---:R-:W-:-:S05]  /*18c0*/  HADD2.F32 R34, -RZ, R34.H0_H0 ;  /* 0x20000022ff227230 */ /* 0x004fca0000004100 */
[----:B------:R-:W-:Y:S01]  /*18d0*/  FFMA R3, R33, R3, R34 ;  /* 0x0000000321037223 */ /* 0x000fe20000000022 */
[----:B----4-:R-:W-:-:S05]  /*18e0*/  HADD2.F32 R20, -RZ, R47.H0_H0 ;  /* 0x2000002fff147230 */ /* 0x010fca0000004100 */
[----:B------:R-:W-:-:S04]  /*18f0*/  FADD R20, R53, R20 ;  /* 0x0000001435147221 */ /* 0x000fc80000000000 */
[----:B------:R-:W-:Y:S01]  /*1900*/  FFMA R20, R17, 0.125, R20 ;  /* 0x3e00000011147823 */ /* 0x000fe20000000014 */
[----:B------:R-:W-:-:S03]  /*1910*/  F2FP.F16.F32.PACK_AB R18, R3, R18 ;  /* 0x000000120312723e */ /* 0x000fc600000000ff */
[----:B------:R-:W-:Y:S01]  /*1920*/  FADD R9, R20, -R9 ;  /* 0x8000000914097221 */ /* 0x000fe20000000000 */
[----:B------:R-:W-:Y:S02]  /*1930*/  HADD2.F32 R5, -RZ, R5.H0_H0 ;  /* 0x20000005ff057230 */ /* 0x000fe40000004100 */
[----:B-----5:R-:W-:Y:S01]  /*1940*/  HADD2.F32 R36, -RZ, R36.H0_H0 ;  /* 0x20000024ff247230 */ /* 0x020fe20000004100 */
[----:B------:R-:W-:Y:S01]  /*1950*/  FMUL R9, R14, R9 ;  /* 0x000000090e097220 */ /* 0x000fe20000400000 */
[----:B------:R-:W-:Y:S01]  /*1960*/  HADD2.F32 R6, -RZ, R6.H0_H0 ;  /* 0x20000006ff067230 */ /* 0x000fe20000004100 */
[----:B------:R-:W-:Y:S01]  /*1970*/  ISETP.GE.AND P0, PT, R57, 0x1b80, PT ;  /* 0x00001b803900780c */ /* 0x000fe20003f06270 */
[----:B------:R-:W-:Y:S01]  /*1980*/  IMAD R4, R4, 0x28, RZ ;  /* 0x0000002804047824 */ /* 0x000fe200078e02ff */
[----:B------:R-:W-:Y:S02]  /*1990*/  FFMA R2, R2, R15, R11 ;  /* 0x0000000f02027223 */ /* 0x000fe4000000000b */
[----:B------:R-:W-:Y:S01]  /*19a0*/  ISETP.LT.AND P0, PT, R56, c[0x0][0x1ac], !P0 ;  /* 0x00006b0038007a0c */ /* 0x000fe20004701270 */
[----:B------:R-:W-:-:S05]  /*19b0*/  HADD2.F32 R37, -RZ, R37.H0_H0 ;  /* 0x20000025ff257230 */ /* 0x000fca0000004100 */
[----:B------:R-:W-:Y:S01]  /*19c0*/  FFMA R9, R36, R9, R37 ;  /* 0x0000000924097223 */ /* 0x000fe20000000025 */
[----:B------:R-:W-:Y:S01]  /*19d0*/  HADD2.F32 R10, -RZ, R39.H0_H0 ;  /* 0x20000027ff0a7230 */ /* 0x000fe20000004100 */
[----:B------:R-:W-:Y:S01]  /*19e0*/  LOP3.LUT R4, R4, R58, RZ, 0xfc, !PT ;  /* 0x0000003a04047212 */ /* 0x000fe200078efcff */
[----:B------:R-:W-:-:S03]  /*19f0*/  UIMAD UR4, UR5, UR4, URZ ;  /* 0x00000004050472a4 */ /* 0x000fc6000f8e023f */
[----:B------:R-:W-:-:S05]  /*1a00*/  SHF.L.U32 R4, R4, 0x1, RZ ;  /* 0x0000000104047819 */ /* 0x000fca00000006ff */
[----:B------:R-:W-:Y:S01]  /*1a10*/  STS.U16 [R4], R18 ;  /* 0x0000001204007388 */ /* 0x000fe20000000400 */
[----:B---3--:R-:W-:-:S05]  /*1a20*/  HADD2.F32 R3, -RZ, R40.H0_H0 ;  /* 0x20000028ff037230 */ /* 0x008fca0000004100 */
[----:B------:R-:W-:Y:S01]  /*1a30*/  FFMA R10, R10, R12, R3 ;  /* 0x0000000c0a0a7223 */ /* 0x000fe20000000003 */
[----:B------:R-:W-:-:S04]  /*1a40*/  HADD2.F32 R42, -RZ, R42.H0_H0 ;  /* 0x2000002aff2a7230 */ /* 0x000fc80000004100 */
[----:B------:R-:W-:Y:S01]  /*1a50*/  F2FP.F16.F32.PACK_AB R9, R10, R9 ;  /* 0x000000090a09723e */ /* 0x000fe200000000ff */
[----:B------:R-:W-:-:S06]  /*1a60*/  FFMA R32, R32, R43, 9.9999997473787516356e-06 ;  /* 0x3727c5ac20207423 */ /* 0x000fcc000000002b */
[----:B------:R-:W0:Y:S01]  /*1a70*/  MUFU.RSQ R32, R32 ;  /* 0x0000002000207308 */ /* 0x000e220000001400 */
[----:B------:R-:W-:Y:S01]  /*1a80*/  FADD R41, R38, -R41 ;  /* 0x8000002926297221 */ /* 0x000fe20000000000 */
[----:B------:R-:W-:-:S05]  /*1a90*/  HADD2.F32 R35, -RZ, R35.H0_H0 ;  /* 0x20000023ff237230 */ /* 0x000fca0000004100 */
[----:B------:R-:W-:Y:S01]  /*1aa0*/  FFMA R13, R42, R13, R35 ;  /* 0x0000000d2a0d7223 */ /* 0x000fe20000000023 */
[----:B0-----:R-:W-:-:S04]  /*1ab0*/  FMUL R32, R32, R41 ;  /* 0x0000002920207220 */ /* 0x001fc80000400000 */
[----:B------:R-:W-:Y:S01]  /*1ac0*/  FFMA R5, R5, R32, R6 ;  /* 0x0000002005057223 */ /* 0x000fe20000000006 */
[----:B------:R-:W-:-:S04]  /*1ad0*/  F2FP.F16.F32.PACK_AB R2, R2, R13 ;  /* 0x0000000d0202723e */ /* 0x000fc800000000ff */
[----:B------:R-:W-:Y:S02]  /*1ae0*/  F2FP.F16.F32.PACK_AB R5, R5, R8 ;  /* 0x000000080505723e */ /* 0x000fe400000000ff */
[----:B------:R-:W-:Y:S02]  /*1af0*/  PRMT R3, R18, 0x7632, R3 ;  /* 0x0000763212037816 */ /* 0x000fe40000000003 */
[----:B------:R-:W-:Y:S02]  /*1b00*/  PRMT R10, R9, 0x7632, R10 ;  /* 0x00007632090a7816 */ /* 0x000fe4000000000a */
[----:B------:R-:W-:Y:S02]  /*1b10*/  PRMT R6, R2, 0x7632, R6 ;  /* 0x0000763202067816 */ /* 0x000fe40000000006 */
[----:B------:R-:W-:Y:S01]  /*1b20*/  PRMT R8, R5, 0x7632, R8 ;  /* 0x0000763205087816 */ /* 0x000fe20000000008 */
[----:B------:R0:W-:Y:S04]  /*1b30*/  STS.U16 [R4+0x8], R3 ;  /* 0x0000080304007388 */ /* 0x0001e80000000400 */
[----:B------:R-:W-:Y:S04]  /*1b40*/  STS.U16 [R4+0x10], R9 ;  /* 0x0000100904007388 */ /* 0x000fe80000000400 */
[----:B------:R-:W-:Y:S01]  /*1b50*/  STS.U16 [R4+0x18], R10 ;  /* 0x0000180a04007388 */ /* 0x000fe20000000400 */
[----:B0-----:R-:W-:-:S03]  /*1b60*/  IMAD R3, R44, UR4, R56 ;  /* 0x000000042c037c24 */ /* 0x001fc6000f8e0238 */
[----:B------:R-:W-:Y:S04]  /*1b70*/  STS.U16 [R4+0x20], R2 ;  /* 0x0000200204007388 */ /* 0x000fe80000000400 */
[----:B------:R-:W-:Y:S04]  /*1b80*/  STS.U16 [R4+0x28], R6 ;  /* 0x0000280604007388 */ /* 0x000fe80000000400 */
[----:B------:R-:W-:Y:S04]  /*1b90*/  STS.U16 [R4+0x30], R5 ;  /* 0x0000300504007388 */ /* 0x000fe80000000400 */
[----:B------:R-:W-:Y:S04]  /*1ba0*/  STS.U16 [R4+0x38], R8 ;  /* 0x0000380804007388 */ /* 0x000fe80000000400 */
[----:B------:R-:W-:Y:S06]  /*1bb0*/  BAR.SYNC 0x0 ;  /* 0x0000000000007b1d */ /* 0x000fec0000000000 */
[----:B------:R-:W-:Y:S05]  /*1bc0*/  @!P0 EXIT ;  /* 0x000000000000894d */ /* 0x000fea0003800000 */
[----:B------:R-:W-:Y:S01]  /*1bd0*/  SHF.L.U32 R7, R7, 0x1, RZ ;  /* 0x0000000107077819 */ /* 0x000fe200000006ff */
[----:B------:R-:W-:-:S04]  /*1be0*/  IMAD R44, R44, -0x140, R57 ;  /* 0xfffffec02c2c7824 */ /* 0x000fc800078e0239 */
[----:B------:R-:W-:Y:S01]  /*1bf0*/  IMAD R3, R3, 0x140, R44 ;  /* 0x0000014003037824 */ /* 0x000fe200078e022c */
[----:B------:R-:W0:Y:S03]  /*1c00*/  LDS.128 R4, [R7] ;  /* 0x0000000007047984 */ /* 0x000e260000000c00 */
[----:B------:R-:W-:-:S05]  /*1c10*/  IMAD.WIDE R2, R3, R0, c[0x0][0x198] ;  /* 0x0000660003027625 */ /* 0x000fca00078e0200 */
[----:B0-----:R-:W-:Y:S01]  /*1c20*/  STG.E.128 [R2.64], R4 ;  /* 0x0000000402007986 */ /* 0x001fe2000c101d08 */
[----:B------:R-:W-:Y:S05]  /*1c30*/  EXIT ;  /* 0x000000000000794d */ /* 0x000fea0003800000 */
.L_x_0:
[----:B------:R-:W-:-:S00]  /*1c40*/  BRA `(.L_x_0) ;  /* 0xfffffff000007947 */ /* 0x000fc0000383ffff */
[----:B------:R-:W-:-:S00]  /*1c50*/  NOP ;  /* 0x0000000000007918 */ /* 0x000fc00000000000 */
        /* <DEDUP_REMOVED lines=10> */
.L_x_1:


//--------------------- .nv.global.init           --------------------------
	.section	.nv.global.init,"aw",@progbits
.nv.global.init:
	.type		_$_str,@object
	.size		_$_str,(.L_0 - _$_str)
_$_str:
        /*0000*/ 	.byte	0x5f, 0x5f, 0x43, 0x55, 0x44, 0x41, 0x5f, 0x46, 0x54, 0x5a, 0x00
.L_0:


//--------------------- .nv.shared.triton__0d1d2d3d4d5d6d7d8910de11 --------------------------
	.section	.nv.shared.triton__0d1d2d3d4d5d6d7d8910de11,"aw",@nobits
	.align	16
